def matmul_kernel(
    a_ptr,
    b_ptr,
    c_ptr,
    M,
    N,
    K,
    stride_am,
    stride_ak,
    stride_bk,
    stride_bn,
    stride_cm,
    stride_cn,
    BLOCK_M: tl.constexpr,
    BLOCK_N: tl.constexpr,
    BLOCK_K: tl.constexpr,
    GROUP_M: tl.constexpr,
):
    pid = tl.program_id(axis=0)
    num_pid_m = tl.cdiv(M, BLOCK_M)
    num_pid_n = tl.cdiv(N, BLOCK_N)
    num_pid_in_group = GROUP_M * num_pid_n
    group_id = pid // num_pid_in_group
    first_pid_m = group_id * GROUP_M
    group_size_m = min(num_pid_m - first_pid_m, GROUP_M)
    pid_m = first_pid_m + ((pid % num_pid_in_group) % group_size_m)
    pid_n = (pid % num_pid_in_group) // group_size_m

    offs_am = (pid_m * BLOCK_M + tl.arange(0, BLOCK_M)) % M
    offs_bn = (pid_n * BLOCK_N + tl.arange(0, BLOCK_N)) % N
    offs_k = tl.arange(0, BLOCK_K)
    a_ptrs = a_ptr + offs_am[:, None] * stride_am + offs_k[None, :] * stride_ak
    b_ptrs = b_ptr + offs_k[:, None] * stride_bk + offs_bn[None, :] * stride_bn

    acc = tl.zeros((BLOCK_M, BLOCK_N), dtype=tl.float32)
    for kk in range(0, tl.cdiv(K, BLOCK_K)):
        a = tl.load(a_ptrs, mask=offs_k[None, :] < K - kk * BLOCK_K, other=0.0)
        b = tl.load(b_ptrs, mask=offs_k[:, None] < K - kk * BLOCK_K, other=0.0)
        acc = tl.dot(a, b, acc)
        a_ptrs += BLOCK_K * stride_ak
        b_ptrs += BLOCK_K * stride_bk

    c = acc.to(c_ptr.dtype.element_ty)
    offs_cm = pid_m * BLOCK_M + tl.arange(0, BLOCK_M)
    offs_cn = pid_n * BLOCK_N + tl.arange(0, BLOCK_N)
    c_ptrs = c_ptr + offs_cm[:, None] * stride_cm + offs_cn[None, :] * stride_cn
    mask = (offs_cm[:, None] < M) & (offs_cn[None, :] < N)
    tl.store(c_ptrs, c, mask=mask)

# config = {"BLOCK_K": 32, "BLOCK_M": 64, "BLOCK_N": 128, "GROUP_M": 8, "arch": "sm_80", "dtype": "fp32", "num_ctas": 1, "num_stages": 4, "num_warps": 4}
# arch = sm_80


// ===== COMPILED SASS (sm_80) =====

	.target	sm_80

	.elftype	@"ET_EXEC"


//--------------------- .note.nv.tkinfo           --------------------------
	.section	.note.nv.tkinfo,"",@"SHT_NOTE"
	.sectionflags	@"SHF_NOTE_NV_TKINFO"
	.tkinfo
        /*0018*/ 	.word	0x00000002
        /*0030*/ 	.string	""
        /*0030*/ 	.string	"ptxas"
        /*0030*/ 	.string	"Cuda compilation tools, release 13.0, V13.0.88"
        /*0030*/ 	.string	"Build cuda_13.0.r13.0/compiler.36424714_0"
        /*0030*/ 	.string	"-v  -suppress-debug-info  -lineinfo  -arch sm_80 "



//--------------------- .note.nv.cuinfo           --------------------------
	.section	.note.nv.cuinfo,"",@"SHT_NOTE"
	.sectionflags	@"SHF_NOTE_NV_CUINFO"
        /*0018*/ 	.short	0x0002
        /*001a*/ 	.short	0x0050
        /*001c*/ 	.short	0x0082
	.zero		2


//--------------------- .nv.info                  --------------------------
	.section	.nv.info,"",@"SHT_CUDA_INFO"
	.align	4


	//----- nvinfo : EIATTR_REGCOUNT
	.align		4
        /*0000*/ 	.byte	0x04, 0x2f
        /*0002*/ 	.short	(.L_1 - .L_0)
	.align		4
.L_0:
        /*0004*/ 	.word	index@(matmul_kernel)
        /*0008*/ 	.word	0x000000f2


	//----- nvinfo : EIATTR_FRAME_SIZE
	.align		4
.L_1:
        /*000c*/ 	.byte	0x04, 0x11
        /*000e*/ 	.short	(.L_3 - .L_2)
	.align		4
.L_2:
        /*0010*/ 	.word	index@(matmul_kernel)
        /*0014*/ 	.word	0x00000000


	//----- nvinfo : EIATTR_MIN_STACK_SIZE
	.align		4
.L_3:
        /*0018*/ 	.byte	0x04, 0x12
        /*001a*/ 	.short	(.L_5 - .L_4)
	.align		4
.L_4:
        /*001c*/ 	.word	index@(matmul_kernel)
        /*0020*/ 	.word	0x00000000
.L_5:


//--------------------- .nv.info.matmul_kernel    --------------------------
	.section	.nv.info.matmul_kernel,"",@"SHT_CUDA_INFO"
	.sectionflags	@""
	.align	4


	//----- nvinfo : EIATTR_CUDA_API_VERSION
	.align		4
        /*0000*/ 	.byte	0x04, 0x37
        /*0002*/ 	.short	(.L_7 - .L_6)
.L_6:
        /*0004*/ 	.word	0x00000082


	//----- nvinfo : EIATTR_SW2861232_WAR
	.align		4
.L_7:
        /*0008*/ 	.byte	0x01, 0x35
	.zero		2


	//----- nvinfo : EIATTR_PARAM_CBANK
	.align		4
        /*000c*/ 	.byte	0x04, 0x0a
        /*000e*/ 	.short	(.L_9 - .L_8)
	.align		4
.L_8:
        /*0010*/ 	.word	index@(.nv.constant0.matmul_kernel)
        /*0014*/ 	.short	0x0160
        /*0016*/ 	.short	0x0050


	//----- nvinfo : EIATTR_CBANK_PARAM_SIZE
	.align		4
.L_9:
        /*0018*/ 	.byte	0x03, 0x19
        /*001a*/ 	.short	0x0050


	//----- nvinfo : EIATTR_KPARAM_INFO
	.align		4
        /*001c*/ 	.byte	0x04, 0x17
        /*001e*/ 	.short	(.L_11 - .L_10)
.L_10:
        /*0020*/ 	.word	0x00000000
        /*0024*/ 	.short	0x000d
        /*0026*/ 	.short	0x0048
        /*0028*/ 	.byte	0x00, 0xf4, 0x21, 0x00


	//----- nvinfo : EIATTR_KPARAM_INFO
	.align		4
.L_11:
        /*002c*/ 	.byte	0x04, 0x17
        /*002e*/ 	.short	(.L_13 - .L_12)
.L_12:
        /*0030*/ 	.word	0x00000000
        /*0034*/ 	.short	0x000c
        /*0036*/ 	.short	0x0040
        /*0038*/ 	.byte	0x00, 0xf4, 0x21, 0x00


	//----- nvinfo : EIATTR_KPARAM_INFO
	.align		4
.L_13:
        /*003c*/ 	.byte	0x04, 0x17
        /*003e*/ 	.short	(.L_15 - .L_14)
.L_14:
        /*0040*/ 	.word	0x00000000
        /*0044*/ 	.short	0x000b
        /*0046*/ 	.short	0x0038
        /*0048*/ 	.byte	0x00, 0xf0, 0x11, 0x00


	//----- nvinfo : EIATTR_KPARAM_INFO
	.align		4
.L_15:
        /*004c*/ 	.byte	0x04, 0x17
        /*004e*/ 	.short	(.L_17 - .L_16)
.L_16:
        /*0050*/ 	.word	0x00000000
        /*0054*/ 	.short	0x000a
        /*0056*/ 	.short	0x0034
        /*0058*/ 	.byte	0x00, 0xf0, 0x11, 0x00


	//----- nvinfo : EIATTR_KPARAM_INFO
	.align		4
.L_17:
        /*005c*/ 	.byte	0x04, 0x17
        /*005e*/ 	.short	(.L_19 - .L_18)
.L_18:
        /*0060*/ 	.word	0x00000000
        /*0064*/ 	.short	0x0009
        /*0066*/ 	.short	0x0030
        /*0068*/ 	.byte	0x00, 0xf0, 0x11, 0x00


	//----- nvinfo : EIATTR_KPARAM_INFO
	.align		4
.L_19:
        /*006c*/ 	.byte	0x04, 0x17
        /*006e*/ 	.short	(.L_21 - .L_20)
.L_20:
        /*0070*/ 	.word	0x00000000
        /*0074*/ 	.short	0x0008
        /*0076*/ 	.short	0x002c
        /*0078*/ 	.byte	0x00, 0xf0, 0x11, 0x00


	//----- nvinfo : EIATTR_KPARAM_INFO
	.align		4
.L_21:
        /*007c*/ 	.byte	0x04, 0x17
        /*007e*/ 	.short	(.L_23 - .L_22)
.L_22:
        /*0080*/ 	.word	0x00000000
        /*0084*/ 	.short	0x0007
        /*0086*/ 	.short	0x0028
        /*0088*/ 	.byte	0x00, 0xf0, 0x11, 0x00


	//----- nvinfo : EIATTR_KPARAM_INFO
	.align		4
.L_23:
        /*008c*/ 	.byte	0x04, 0x17
        /*008e*/ 	.short	(.L_25 - .L_24)
.L_24:
        /*0090*/ 	.word	0x00000000
        /*0094*/ 	.short	0x0006
        /*0096*/ 	.short	0x0024
        /*0098*/ 	.byte	0x00, 0xf0, 0x11, 0x00


	//----- nvinfo : EIATTR_KPARAM_INFO
	.align		4
.L_25:
        /*009c*/ 	.byte	0x04, 0x17
        /*009e*/ 	.short	(.L_27 - .L_26)
.L_26:
        /*00a0*/ 	.word	0x00000000
        /*00a4*/ 	.short	0x0005
        /*00a6*/ 	.short	0x0020
        /*00a8*/ 	.byte	0x00, 0xf0, 0x11, 0x00


	//----- nvinfo : EIATTR_KPARAM_INFO
	.align		4
.L_27:
        /*00ac*/ 	.byte	0x04, 0x17
        /*00ae*/ 	.short	(.L_29 - .L_28)
.L_28:
        /*00b0*/ 	.word	0x00000000
        /*00b4*/ 	.short	0x0004
        /*00b6*/ 	.short	0x001c
        /*00b8*/ 	.byte	0x00, 0xf0, 0x11, 0x00


	//----- nvinfo : EIATTR_KPARAM_INFO
	.align		4
.L_29:
        /*00bc*/ 	.byte	0x04, 0x17
        /*00be*/ 	.short	(.L_31 - .L_30)
.L_30:
        /*00c0*/ 	.word	0x00000000
        /*00c4*/ 	.short	0x0003
        /*00c6*/ 	.short	0x0018
        /*00c8*/ 	.byte	0x00, 0xf0, 0x11, 0x00


	//----- nvinfo : EIATTR_KPARAM_INFO
	.align		4
.L_31:
        /*00cc*/ 	.byte	0x04, 0x17
        /*00ce*/ 	.short	(.L_33 - .L_32)
.L_32:
        /*00d0*/ 	.word	0x00000000
        /*00d4*/ 	.short	0x0002
        /*00d6*/ 	.short	0x0010
        /*00d8*/ 	.byte	0x00, 0xf4, 0x21, 0x00


	//----- nvinfo : EIATTR_KPARAM_INFO
	.align		4
.L_33:
        /*00dc*/ 	.byte	0x04, 0x17
        /*00de*/ 	.short	(.L_35 - .L_34)
.L_34:
        /*00e0*/ 	.word	0x00000000
        /*00e4*/ 	.short	0x0001
        /*00e6*/ 	.short	0x0008
        /*00e8*/ 	.byte	0x00, 0xf4, 0x21, 0x00


	//----- nvinfo : EIATTR_KPARAM_INFO
	.align		4
.L_35:
        /*00ec*/ 	.byte	0x04, 0x17
        /*00ee*/ 	.short	(.L_37 - .L_36)
.L_36:
        /*00f0*/ 	.word	0x00000000
        /*00f4*/ 	.short	0x0000
        /*00f6*/ 	.short	0x0000
        /*00f8*/ 	.byte	0x00, 0xf4, 0x21, 0x00


	//----- nvinfo : EIATTR_MAXREG_COUNT
	.align		4
.L_37:
        /*00fc*/ 	.byte	0x03, 0x1b
        /*00fe*/ 	.short	0x00ff


	//----- nvinfo : EIATTR_NUM_BARRIERS
	.align		4
        /*0100*/ 	.byte	0x02, 0x4c
        /*0102*/ 	.byte	0x01
	.zero		1


	//----- nvinfo : EIATTR_MERCURY_ISA_VERSION
	.align		4
        /*0104*/ 	.byte	0x03, 0x5f
        /*0106*/ 	.short	0x0000


	//----- nvinfo : EIATTR_EXIT_INSTR_OFFSETS
	.align		4
        /*0108*/ 	.byte	0x04, 0x1c
        /*010a*/ 	.short	(.L_39 - .L_38)


	//   ....[0]....
.L_38:
        /*010c*/ 	.word	0x000092f0


	//   ....[1]....
        /*0110*/ 	.word	0x00009310


	//----- nvinfo : EIATTR_REQNTID
	.align		4
.L_39:
        /*0114*/ 	.byte	0x04, 0x10
        /*0116*/ 	.short	(.L_41 - .L_40)
.L_40:
        /*0118*/ 	.word	0x00000080
        /*011c*/ 	.word	0x00000001
        /*0120*/ 	.word	0x00000001
.L_41:


//--------------------- .nv.callgraph             --------------------------
	.section	.nv.callgraph,"",@"SHT_CUDA_CALLGRAPH"
	.align	4
	.sectionentsize	8
	.align		4
        /*0000*/ 	.word	0x00000000
	.align		4
        /*0004*/ 	.word	0xffffffff
	.align		4
        /*0008*/ 	.word	0x00000000
	.align		4
        /*000c*/ 	.word	0xfffffffe
	.align		4
        /*0010*/ 	.word	0x00000000
	.align		4
        /*0014*/ 	.word	0xfffffffd
	.align		4
        /*0018*/ 	.word	0x00000000
	.align		4
        /*001c*/ 	.word	0xfffffffc


//--------------------- .nv.rel.action            --------------------------
	.section	.nv.rel.action,"",@"SHT_CUDA_RELOCINFO"
	.align	8
	.sectionentsize	8
        /*0000*/ 	.byte	0x73, 0x00, 0x00, 0x00, 0x00, 0x00, 0x00, 0x00, 0x00, 0x00, 0x00, 0x11, 0x25, 0x00, 0x05, 0x36


//--------------------- .nv.constant0.matmul_kernel --------------------------
	.section	.nv.constant0.matmul_kernel,"a",@progbits
	.sectionflags	@""
	.align	4
.nv.constant0.matmul_kernel:
	.zero		432


//--------------------- .text.matmul_kernel       --------------------------
	.section	.text.matmul_kernel,"ax",@progbits
	.sectioninfo	@"SHI_REGISTERS=242"
	.align	128
        .global         matmul_kernel
        .type           matmul_kernel,@function
        .size           matmul_kernel,(.L_x_3 - matmul_kernel)
        .other          matmul_kernel,@"STO_CUDA_ENTRY STV_DEFAULT"
matmul_kernel:
.text.matmul_kernel:
[----:B------:R-:W-:Y:S02]  /*0000*/  IMAD.MOV.U32 R1, RZ, RZ, c[0x0][0x28] ;  /* 0x00000a00ff017624 */ /* 0x000fe400078e00ff */
[----:B------:R-:W-:Y:S01]  /*0010*/  IMAD.MOV.U32 R0, RZ, RZ, c[0x0][0x17c] ;  /* 0x00005f00ff007624 */ /* 0x000fe200078e00ff */
[----:B------:R-:W1:Y:S01]  /*0020*/  S2R R6, SR_CTAID.X ;  /* 0x0000000000067919 */ /* 0x000e620000002500 */
[----:B------:R-:W-:Y:S01]  /*0030*/  IMAD.MOV.U32 R128, RZ, RZ, 0x1f ;  /* 0x0000001fff807424 */ /* 0x000fe200078e00ff */
[----:B------:R-:W-:Y:S01]  /*0040*/  ULDC.64 UR20, c[0x0][0x118] ;  /* 0x0000460000147ab9 */ /* 0x000fe20000000a00 */
[----:B------:R-:W-:Y:S01]  /*0050*/  IMAD.MOV.U32 R69, RZ, RZ, c[0x0][0x188] ;  /* 0x00006200ff457624 */ /* 0x000fe200078e00ff */
[----:B------:R-:W-:Y:S01]  /*0060*/  IADD3 R0, R0, 0x7f, RZ ;  /* 0x0000007f00007810 */ /* 0x000fe20007ffe0ff */
[----:B------:R-:W2:Y:S01]  /*0070*/  S2R R203, SR_TID.X ;  /* 0x0000000000cb7919 */ /* 0x000ea20000002100 */
[----:B------:R-:W-:Y:S01]  /*0080*/  IADD3 R128, R128, c[0x0][0x180], RZ ;  /* 0x0000600080807a10 */ /* 0x000fe20007ffe0ff */
[----:B------:R-:W-:Y:S01]  /*0090*/  ULDC UR11, c[0x0][0x180] ;  /* 0x00006000000b7ab9 */ /* 0x000fe20000000800 */
[----:B------:R-:W-:Y:S01]  /*00a0*/  SHF.R.S32.HI R3, RZ, 0x1f, R0 ;  /* 0x0000001fff037819 */ /* 0x000fe20000011400 */
[----:B------:R-:W-:Y:S01]  /*00b0*/  UIADD3 UR8, UR11, -0x20, URZ ;  /* 0xffffffe00b087890 */ /* 0x000fe2000fffe03f */
[----:B------:R-:W-:Y:S01]  /*00c0*/  CS2R R112, SRZ ;  /* 0x0000000000707805 */ /* 0x000fe2000001ff00 */
[----:B------:R-:W-:Y:S01]  /*00d0*/  ULDC.64 UR6, c[0x0][0x188] ;  /* 0x0000620000067ab9 */ /* 0x000fe20000000a00 */
[----:B------:R-:W-:Y:S01]  /*00e0*/  LEA.HI R3, R3, R0, RZ, 0x7 ;  /* 0x0000000003037211 */ /* 0x000fe200078f38ff */
[----:B------:R-:W-:Y:S01]  /*00f0*/  USHF.L.U32 UR5, UR6, 0x5, URZ ;  /* 0x0000000506057899 */ /* 0x000fe2000800063f */
[----:B------:R-:W-:Y:S01]  /*0100*/  CS2R R114, SRZ ;  /* 0x0000000000727805 */ /* 0x000fe2000001ff00 */
[----:B------:R-:W-:Y:S01]  /*0110*/  USHF.L.U32 UR10, UR7, 0x5, URZ ;  /* 0x00000005070a7899 */ /* 0x000fe2000800063f */
[----:B------:R-:W-:Y:S01]  /*0120*/  SHF.R.S32.HI R3, RZ, 0x7, R3 ;  /* 0x00000007ff037819 */ /* 0x000fe20000011403 */
[----:B------:R-:W-:Y:S01]  /*0130*/  CS2R R108, SRZ ;  /* 0x00000000006c7805 */ /* 0x000fe2000001ff00 */
[----:B------:R-:W-:Y:S01]  /*0140*/  CS2R R110, SRZ ;  /* 0x00000000006e7805 */ /* 0x000fe2000001ff00 */
[----:B------:R-:W-:-:S02]  /*0150*/  IMAD.U32 R105, RZ, RZ, UR5 ;  /* 0x00000005ff697e24 */ /* 0x000fc4000f8e00ff */
[----:B------:R-:W-:Y:S02]  /*0160*/  IMAD.SHL.U32 R5, R3, 0x8, RZ ;  /* 0x0000000803057824 */ /* 0x000fe400078e00ff */
[----:B------:R-:W-:Y:S01]  /*0170*/  IMAD.U32 R107, RZ, RZ, UR10 ;  /* 0x0000000aff6b7e24 */ /* 0x000fe2000f8e00ff */
[----:B-1----:R-:W-:Y:S02]  /*0180*/  IABS R8, R6 ;  /* 0x0000000600087213 */ /* 0x002fe40000000000 */
[-C--:B------:R-:W-:Y:S02]  /*0190*/  IABS R7, R5.reuse ;  /* 0x0000000500077213 */ /* 0x080fe40000000000 */
[----:B------:R-:W-:Y:S01]  /*01a0*/  IABS R10, R5 ;  /* 0x00000005000a7213 */ /* 0x000fe20000000000 */
[C---:B--2---:R-:W-:Y:S01]  /*01b0*/  IMAD.SHL.U32 R205, R203.reuse, 0x400, RZ ;  /* 0x00000400cbcd7824 */ /* 0x044fe200078e00ff */
[----:B------:R-:W1:Y:S01]  /*01c0*/  I2F.RP R0, R7 ;  /* 0x0000000700007306 */ /* 0x000e620000209400 */
[C---:B------:R-:W-:Y:S01]  /*01d0*/  LOP3.LUT R13, R203.reuse, 0x60, RZ, 0xc0, !PT ;  /* 0x00000060cb0d7812 */ /* 0x040fe200078ec0ff */
[----:B------:R-:W-:Y:S01]  /*01e0*/  IMAD.SHL.U32 R204, R203, 0x20, RZ ;  /* 0x00000020cbcc7824 */ /* 0x000fe200078e00ff */
[----:B------:R-:W-:-:S02]  /*01f0*/  SHF.R.S32.HI R217, RZ, 0x6, R203 ;  /* 0x00000006ffd97819 */ /* 0x000fc400000114cb */
[----:B------:R-:W-:Y:S01]  /*0200*/  SHF.R.U32.HI R234, RZ, 0x6, R203 ;  /* 0x00000006ffea7819 */ /* 0x000fe200000116cb */
[----:B------:R-:W2:Y:S01]  /*0210*/  R2UR UR19, R13 ;  /* 0x000000000d1373c2 */ /* 0x000ea200000e0000 */
[----:B------:R-:W-:Y:S02]  /*0220*/  SGXT R217, R217, 0x1 ;  /* 0x00000001d9d9781a */ /* 0x000fe40000000200 */
[----:B------:R-:W-:Y:S02]  /*0230*/  SGXT.U32 R234, R234, 0x1 ;  /* 0x00000001eaea781a */ /* 0x000fe40000000000 */
[----:B------:R-:W-:Y:S02]  /*0240*/  LOP3.LUT R218, R203, 0x1f, RZ, 0xc0, !PT ;  /* 0x0000001fcbda7812 */ /* 0x000fe400078ec0ff */
[C---:B------:R-:W-:Y:S02]  /*0250*/  LOP3.LUT R232, R234.reuse, 0x4, RZ, 0xfc, !PT ;  /* 0x00000004eae87812 */ /* 0x040fe400078efcff */
[----:B------:R-:W-:Y:S01]  /*0260*/  LOP3.LUT R230, R234, 0x8, RZ, 0xfc, !PT ;  /* 0x00000008eae67812 */ /* 0x000fe200078efcff */
[----:B-1----:R-:W1:Y:S01]  /*0270*/  MUFU.RCP R0, R0 ;  /* 0x0000000000007308 */ /* 0x002e620000001000 */
[----:B------:R-:W-:Y:S01]  /*0280*/  IMAD R129, R218, c[0x0][0x18c], RZ ;  /* 0x00006300da817a24 */ /* 0x000fe200078e02ff */
[----:B------:R-:W-:-:S02]  /*0290*/  LOP3.LUT R228, R234, 0xc, RZ, 0xfc, !PT ;  /* 0x0000000ceae47812 */ /* 0x000fc400078efcff */
[C---:B------:R-:W-:Y:S02]  /*02a0*/  LOP3.LUT R226, R234.reuse, 0x10, RZ, 0xfc, !PT ;  /* 0x00000010eae27812 */ /* 0x040fe400078efcff */
[C---:B------:R-:W-:Y:S02]  /*02b0*/  LOP3.LUT R224, R234.reuse, 0x14, RZ, 0xfc, !PT ;  /* 0x00000014eae07812 */ /* 0x040fe400078efcff */
[C---:B------:R-:W-:Y:S02]  /*02c0*/  LOP3.LUT R222, R234.reuse, 0x18, RZ, 0xfc, !PT ;  /* 0x00000018eade7812 */ /* 0x040fe400078efcff */
[C---:B------:R-:W-:Y:S02]  /*02d0*/  LOP3.LUT R220, R234.reuse, 0x1c, RZ, 0xfc, !PT ;  /* 0x0000001ceadc7812 */ /* 0x040fe400078efcff */
[C---:B------:R-:W-:Y:S02]  /*02e0*/  LOP3.LUT R233, R234.reuse, 0x2, RZ, 0xfc, !PT ;  /* 0x00000002eae97812 */ /* 0x040fe400078efcff */
[----:B------:R-:W-:Y:S01]  /*02f0*/  LOP3.LUT R231, R234, 0x6, RZ, 0xfc, !PT ;  /* 0x00000006eae77812 */ /* 0x000fe200078efcff */
[----:B--2---:R-:W-:Y:S01]  /*0300*/  USHF.R.U32.HI UR4, URZ, 0x1, UR19 ;  /* 0x000000013f047899 */ /* 0x004fe20008011613 */
[----:B-1----:R-:W-:Y:S01]  /*0310*/  IADD3 R2, R0, 0xffffffe, RZ ;  /* 0x0ffffffe00027810 */ /* 0x002fe20007ffe0ff */
[----:B------:R-:W-:Y:S01]  /*0320*/  IMAD.MOV R0, RZ, RZ, -R10 ;  /* 0x000000ffff007224 */ /* 0x000fe200078e0a0a */
[----:B------:R-:W-:-:S02]  /*0330*/  LOP3.LUT R229, R234, 0xa, RZ, 0xfc, !PT ;  /* 0x0000000aeae57812 */ /* 0x000fc400078efcff */
[----:B------:R1:W2:Y:S01]  /*0340*/  F2I.FTZ.U32.TRUNC.NTZ R3, R2 ;  /* 0x0000000200037305 */ /* 0x0002a2000021f000 */
[C---:B------:R-:W-:Y:S02]  /*0350*/  LOP3.LUT R227, R234.reuse, 0xe, RZ, 0xfc, !PT ;  /* 0x0000000eeae37812 */ /* 0x040fe400078efcff */
[C---:B------:R-:W-:Y:S02]  /*0360*/  LOP3.LUT R225, R234.reuse, 0x12, RZ, 0xfc, !PT ;  /* 0x00000012eae17812 */ /* 0x040fe400078efcff */
[C---:B------:R-:W-:Y:S02]  /*0370*/  LOP3.LUT R223, R234.reuse, 0x16, RZ, 0xfc, !PT ;  /* 0x00000016eadf7812 */ /* 0x040fe400078efcff */
[C---:B------:R-:W-:Y:S01]  /*0380*/  LOP3.LUT R221, R234.reuse, 0x1a, RZ, 0xfc, !PT ;  /* 0x0000001aeadd7812 */ /* 0x040fe200078efcff */
[----:B-1----:R-:W-:Y:S01]  /*0390*/  IMAD.MOV.U32 R2, RZ, RZ, RZ ;  /* 0x000000ffff027224 */ /* 0x002fe200078e00ff */
[----:B------:R-:W-:Y:S02]  /*03a0*/  LOP3.LUT R219, R234, 0x1e, RZ, 0xfc, !PT ;  /* 0x0000001eeadb7812 */ /* 0x000fe400078efcff */
[----:B------:R-:W-:Y:S01]  /*03b0*/  LOP3.LUT R235, R203, 0x7f, RZ, 0xc0, !PT ;  /* 0x0000007fcbeb7812 */ /* 0x000fe200078ec0ff */
[----:B--2---:R-:W-:-:S04]  /*03c0*/  IMAD.MOV R4, RZ, RZ, -R3 ;  /* 0x000000ffff047224 */ /* 0x004fc800078e0a03 */
[----:B------:R-:W-:Y:S02]  /*03d0*/  IMAD.SHL.U32 R215, R235, 0x4, RZ ;  /* 0x00000004ebd77824 */ /* 0x000fe400078e00ff */
[----:B------:R-:W-:Y:S02]  /*03e0*/  IMAD R9, R4, R7, RZ ;  /* 0x0000000704097224 */ /* 0x000fe400078e02ff */
[----:B------:R-:W-:Y:S01]  /*03f0*/  IMAD.MOV.U32 R4, RZ, RZ, R8 ;  /* 0x000000ffff047224 */ /* 0x000fe200078e0008 */
[----:B------:R-:W-:Y:S01]  /*0400*/  IABS R8, c[0x0][0x17c] ;  /* 0x00005f0000087a13 */ /* 0x000fe20000000000 */
[----:B------:R-:W-:Y:S01]  /*0410*/  IMAD.HI.U32 R3, R3, R9, R2 ;  /* 0x0000000903037227 */ /* 0x000fe200078e0002 */
[----:B------:R-:W-:Y:S01]  /*0420*/  LOP3.LUT R215, R215, UR4, RZ, 0x3c, !PT ;  /* 0x00000004d7d77c12 */ /* 0x000fe2000f8e3cff */
[----:B------:R-:W-:-:S03]  /*0430*/  UIADD3 UR4, UR11, -0x40, URZ ;  /* 0xffffffc00b047890 */ /* 0x000fc6000fffe03f */
[----:B------:R-:W-:Y:S01]  /*0440*/  LOP3.LUT R214, R215, 0x40, RZ, 0x3c, !PT ;  /* 0x00000040d7d67812 */ /* 0x000fe200078e3cff */
[----:B------:R-:W-:-:S04]  /*0450*/  IMAD.HI.U32 R3, R3, R4, RZ ;  /* 0x0000000403037227 */ /* 0x000fc800078e00ff */
[----:B------:R-:W-:-:S05]  /*0460*/  IMAD R0, R3, R0, R4 ;  /* 0x0000000003007224 */ /* 0x000fca00078e0204 */
[----:B------:R-:W-:-:S13]  /*0470*/  ISETP.GT.U32.AND P1, PT, R7, R0, PT ;  /* 0x000000000700720c */ /* 0x000fda0003f24070 */
[----:B------:R-:W-:Y:S01]  /*0480*/  @!P1 IMAD.IADD R0, R0, 0x1, -R7 ;  /* 0x0000000100009824 */ /* 0x000fe200078e0a07 */
[----:B------:R-:W-:Y:S02]  /*0490*/  @!P1 IADD3 R3, R3, 0x1, RZ ;  /* 0x0000000103039810 */ /* 0x000fe40007ffe0ff */
[----:B------:R-:W-:Y:S02]  /*04a0*/  ISETP.NE.AND P1, PT, R5, RZ, PT ;  /* 0x000000ff0500720c */ /* 0x000fe40003f25270 */
[----:B------:R-:W-:Y:S02]  /*04b0*/  ISETP.GE.U32.AND P0, PT, R0, R7, PT ;  /* 0x000000070000720c */ /* 0x000fe40003f06070 */
[----:B------:R-:W-:-:S04]  /*04c0*/  LOP3.LUT R0, R6, R5, RZ, 0x3c, !PT ;  /* 0x0000000506007212 */ /* 0x000fc800078e3cff */
[----:B------:R-:W-:Y:S01]  /*04d0*/  ISETP.GE.AND P2, PT, R0, RZ, PT ;  /* 0x000000ff0000720c */ /* 0x000fe20003f46270 */
[----:B------:R-:W-:-:S05]  /*04e0*/  IMAD.MOV.U32 R0, RZ, RZ, c[0x0][0x178] ;  /* 0x00005e00ff007624 */ /* 0x000fca00078e00ff */
[----:B------:R-:W-:Y:S02]  /*04f0*/  IADD3 R0, R0, 0x3f, RZ ;  /* 0x0000003f00007810 */ /* 0x000fe40007ffe0ff */
[----:B------:R-:W-:-:S05]  /*0500*/  @P0 IADD3 R3, R3, 0x1, RZ ;  /* 0x0000000103030810 */ /* 0x000fca0007ffe0ff */
[----:B------:R-:W-:Y:S01]  /*0510*/  IMAD.MOV.U32 R2, RZ, RZ, R3 ;  /* 0x000000ffff027224 */ /* 0x000fe200078e0003 */
[----:B------:R-:W-:-:S03]  /*0520*/  SHF.R.S32.HI R3, RZ, 0x1f, R0 ;  /* 0x0000001fff037819 */ /* 0x000fc60000011400 */
[----:B------:R-:W-:Y:S01]  /*0530*/  @!P2 IMAD.MOV R2, RZ, RZ, -R2 ;  /* 0x000000ffff02a224 */ /* 0x000fe200078e0a02 */
[----:B------:R-:W-:Y:S02]  /*0540*/  @!P1 LOP3.LUT R2, RZ, R5, RZ, 0x33, !PT ;  /* 0x00000005ff029212 */ /* 0x000fe400078e33ff */
[----:B------:R-:W-:Y:S02]  /*0550*/  LEA.HI R3, R3, R0, RZ, 0x6 ;  /* 0x0000000003037211 */ /* 0x000fe400078f30ff */
[----:B------:R-:W-:Y:S01]  /*0560*/  ISETP.GT.AND P2, PT, R128, 0x1f, PT ;  /* 0x0000001f8000780c */ /* 0x000fe20003f44270 */
[----:B------:R-:W-:Y:S02]  /*0570*/  IMAD.SHL.U32 R10, R2, 0x8, RZ ;  /* 0x00000008020a7824 */ /* 0x000fe400078e00ff */
[----:B------:R-:W-:-:S03]  /*0580*/  IMAD.MOV R2, RZ, RZ, -R2 ;  /* 0x000000ffff027224 */ /* 0x000fc600078e0a02 */
[----:B------:R-:W-:Y:S01]  /*0590*/  LEA.HI.SX32 R3, R3, -R10, 0x1a ;  /* 0x8000000a03037211 */ /* 0x000fe200078fd2ff */
[----:B------:R-:W-:Y:S02]  /*05a0*/  IMAD R12, R5, R2, R6 ;  /* 0x00000002050c7224 */ /* 0x000fe400078e0206 */
[----:B------:R-:W-:Y:S01]  /*05b0*/  IMAD.MOV.U32 R2, RZ, RZ, RZ ;  /* 0x000000ffff027224 */ /* 0x000fe200078e00ff */
[----:B------:R-:W-:Y:S02]  /*05c0*/  IMNMX R15, R3, 0x8, PT ;  /* 0x00000008030f7817 */ /* 0x000fe40003800200 */
[----:B------:R-:W-:Y:S02]  /*05d0*/  IABS R5, R12 ;  /* 0x0000000c00057213 */ /* 0x000fe40000000000 */
[----:B------:R-:W-:-:S04]  /*05e0*/  IABS R11, R15 ;  /* 0x0000000f000b7213 */ /* 0x000fc80000000000 */
[----:B------:R-:W1:Y:S08]  /*05f0*/  I2F.RP R0, R11 ;  /* 0x0000000b00007306 */ /* 0x000e700000209400 */
[----:B-1----:R-:W1:Y:S02]  /*0600*/  MUFU.RCP R0, R0 ;  /* 0x0000000000007308 */ /* 0x002e640000001000 */
[----:B-1----:R-:W-:-:S02]  /*0610*/  IADD3 R3, R0, 0xffffffe, RZ ;  /* 0x0ffffffe00037810 */ /* 0x002fc40007ffe0ff */
[----:B------:R-:W-:-:S04]  /*0620*/  IABS R0, R15 ;  /* 0x0000000f00007213 */ /* 0x000fc80000000000 */
[----:B------:R-:W1:Y:S02]  /*0630*/  F2I.FTZ.U32.TRUNC.NTZ R3, R3 ;  /* 0x0000000300037305 */ /* 0x000e64000021f000 */
[----:B-1----:R-:W-:-:S04]  /*0640*/  IMAD.MOV R4, RZ, RZ, -R3 ;  /* 0x000000ffff047224 */ /* 0x002fc800078e0a03 */
[----:B------:R-:W-:Y:S02]  /*0650*/  IMAD R7, R4, R11, RZ ;  /* 0x0000000b04077224 */ /* 0x000fe400078e02ff */
[----:B------:R-:W-:Y:S02]  /*0660*/  IMAD.MOV.U32 R4, RZ, RZ, R8 ;  /* 0x000000ffff047224 */ /* 0x000fe400078e0008 */
[----:B------:R-:W-:Y:S01]  /*0670*/  IMAD.HI.U32 R2, R3, R7, R2 ;  /* 0x0000000703027227 */ /* 0x000fe200078e0002 */
[----:B------:R-:W-:Y:S01]  /*0680*/  IABS R3, c[0x0][0x178] ;  /* 0x00005e0000037a13 */ /* 0x000fe20000000000 */
[----:B------:R-:W1:Y:S02]  /*0690*/  I2F.RP R7, R4 ;  /* 0x0000000400077306 */ /* 0x000e640000209400 */
[----:B------:R-:W-:Y:S02]  /*06a0*/  IMAD.MOV R8, RZ, RZ, -R0 ;  /* 0x000000ffff087224 */ /* 0x000fe400078e0a00 */
[----:B------:R-:W-:-:S04]  /*06b0*/  IMAD.HI.U32 R0, R2, R5, RZ ;  /* 0x0000000502007227 */ /* 0x000fc800078e00ff */
[----:B------:R-:W-:Y:S01]  /*06c0*/  IMAD R2, R0, R8, R5 ;  /* 0x0000000800027224 */ /* 0x000fe200078e0205 */
[----:B------:R-:W2:Y:S01]  /*06d0*/  I2F.RP R6, R3 ;  /* 0x0000000300067306 */ /* 0x000ea20000209400 */
[----:B------:R-:W-:-:S03]  /*06e0*/  LOP3.LUT R5, R12, R15, RZ, 0x3c, !PT ;  /* 0x0000000f0c057212 */ /* 0x000fc600078e3cff */
[----:B------:R-:W-:Y:S02]  /*06f0*/  ISETP.GT.U32.AND P1, PT, R11, R2, PT ;  /* 0x000000020b00720c */ /* 0x000fe40003f24070 */
[----:B------:R-:W-:Y:S02]  /*0700*/  ISETP.GE.AND P3, PT, R5, RZ, PT ;  /* 0x000000ff0500720c */ /* 0x000fe40003f66270 */
[----:B-1----:R-:W1:Y:S08]  /*0710*/  MUFU.RCP R7, R7 ;  /* 0x0000000700077308 */ /* 0x002e700000001000 */
[----:B--2---:R-:W2:Y:S01]  /*0720*/  MUFU.RCP R6, R6 ;  /* 0x0000000600067308 */ /* 0x004ea20000001000 */
[----:B------:R-:W-:Y:S01]  /*0730*/  @!P1 IMAD.IADD R2, R2, 0x1, -R11 ;  /* 0x0000000102029824 */ /* 0x000fe200078e0a0b */
[----:B------:R-:W-:-:S02]  /*0740*/  @!P1 IADD3 R0, R0, 0x1, RZ ;  /* 0x0000000100009810 */ /* 0x000fc40007ffe0ff */
[----:B------:R-:W-:Y:S02]  /*0750*/  ISETP.NE.AND P1, PT, R15, RZ, PT ;  /* 0x000000ff0f00720c */ /* 0x000fe40003f25270 */
[----:B------:R-:W-:Y:S02]  /*0760*/  ISETP.GE.U32.AND P0, PT, R2, R11, PT ;  /* 0x0000000b0200720c */ /* 0x000fe40003f06070 */
[----:B-1----:R-:W-:Y:S02]  /*0770*/  IADD3 R8, R7, 0xffffffe, RZ ;  /* 0x0ffffffe07087810 */ /* 0x002fe40007ffe0ff */
[----:B------:R-:W-:Y:S02]  /*0780*/  LOP3.LUT R11, R203, 0x3f, RZ, 0xc0, !PT ;  /* 0x0000003fcb0b7812 */ /* 0x000fe400078ec0ff */
[----:B------:R1:W3:Y:S03]  /*0790*/  F2I.FTZ.U32.TRUNC.NTZ R9, R8 ;  /* 0x0000000800097305 */ /* 0x0002e6000021f000 */
[----:B------:R-:W-:Y:S01]  /*07a0*/  IMAD.SHL.U32 R2, R11, 0x4, RZ ;  /* 0x000000040b027824 */ /* 0x000fe200078e00ff */
[----:B--2---:R-:W-:-:S03]  /*07b0*/  IADD3 R6, R6, 0xffffffe, RZ ;  /* 0x0ffffffe06067810 */ /* 0x004fc60007ffe0ff */
[----:B------:R-:W-:Y:S01]  /*07c0*/  @P0 IADD3 R0, R0, 0x1, RZ ;  /* 0x0000000100000810 */ /* 0x000fe20007ffe0ff */
[----:B------:R-:W2:Y:S01]  /*07d0*/  F2I.FTZ.U32.TRUNC.NTZ R7, R6 ;  /* 0x0000000600077305 */ /* 0x000ea2000021f000 */
[----:B-1----:R-:W-:Y:S01]  /*07e0*/  IMAD.MOV.U32 R8, RZ, RZ, RZ ;  /* 0x000000ffff087224 */ /* 0x002fe200078e00ff */
[----:B------:R-:W-:Y:S02]  /*07f0*/  LOP3.LUT R217, R2, 0x120, R217, 0x78, !PT ;  /* 0x0000012002d97812 */ /* 0x000fe400078e78d9 */
[----:B------:R-:W-:Y:S01]  /*0800*/  IMAD.MOV.U32 R14, RZ, RZ, R0 ;  /* 0x000000ffff0e7224 */ /* 0x000fe200078e0000 */
[----:B------:R-:W-:Y:S02]  /*0810*/  SHF.R.U32.HI R0, RZ, 0x5, R203 ;  /* 0x00000005ff007819 */ /* 0x000fe400000116cb */
[----:B------:R-:W-:Y:S01]  /*0820*/  ISETP.GE.AND P0, PT, R234, c[0x0][0x180], PT ;  /* 0x00006000ea007a0c */ /* 0x000fe20003f06270 */
[----:B------:R-:W-:Y:S01]  /*0830*/  @!P3 IMAD.MOV R14, RZ, RZ, -R14 ;  /* 0x000000ffff0eb224 */ /* 0x000fe200078e0a0e */
[----:B------:R-:W-:Y:S01]  /*0840*/  @!P1 LOP3.LUT R14, RZ, R15, RZ, 0x33, !PT ;  /* 0x0000000fff0e9212 */ /* 0x000fe200078e33ff */
[----:B---3--:R-:W-:Y:S01]  /*0850*/  IMAD.MOV R13, RZ, RZ, -R9 ;  /* 0x000000ffff0d7224 */ /* 0x008fe200078e0a09 */
[----:B------:R-:W-:-:S02]  /*0860*/  SGXT.U32 R0, R0, 0x2 ;  /* 0x000000020000781a */ /* 0x000fc40000000000 */
[----:B------:R-:W-:Y:S01]  /*0870*/  SEL R2, RZ, 0x4, !P2 ;  /* 0x00000004ff027807 */ /* 0x000fe20005000000 */
[----:B------:R-:W-:Y:S01]  /*0880*/  IMAD R13, R13, R4, RZ ;  /* 0x000000040d0d7224 */ /* 0x000fe200078e02ff */
[----:B------:R-:W-:Y:S01]  /*0890*/  LOP3.LUT R216, R217, 0x40, RZ, 0x3c, !PT ;  /* 0x00000040d9d87812 */ /* 0x000fe200078e3cff */
[----:B------:R-:W-:Y:S01]  /*08a0*/  IMAD.SHL.U32 R201, R14, 0x80, RZ ;  /* 0x000000800ec97824 */ /* 0x000fe200078e00ff */
[----:B------:R-:W-:Y:S01]  /*08b0*/  SEL R5, R2, RZ, !P0 ;  /* 0x000000ff02057207 */ /* 0x000fe20004000000 */
[----:B------:R-:W-:-:S03]  /*08c0*/  IMAD.HI.U32 R9, R9, R13, R8 ;  /* 0x0000000d09097227 */ /* 0x000fc600078e0008 */
[----:B------:R-:W-:Y:S01]  /*08d0*/  LOP3.LUT R8, R201, R0, RZ, 0xfc, !PT ;  /* 0x00000000c9087212 */ /* 0x000fe200078efcff */
[--C-:B--2---:R-:W-:Y:S01]  /*08e0*/  IMAD.MOV R6, RZ, RZ, -R7.reuse ;  /* 0x000000ffff067224 */ /* 0x104fe200078e0a07 */
[----:B------:R-:W-:Y:S01]  /*08f0*/  ISETP.NE.U32.AND P0, PT, R5, RZ, PT ;  /* 0x000000ff0500720c */ /* 0x000fe20003f05070 */
[----:B------:R-:W-:Y:S01]  /*0900*/  IMAD.MOV R0, RZ, RZ, -R14 ;  /* 0x000000ffff007224 */ /* 0x000fe200078e0a0e */
[----:B------:R-:W-:Y:S01]  /*0910*/  LOP3.LUT R26, R8, 0x7c, RZ, 0xfc, !PT ;  /* 0x0000007c081a7812 */ /* 0x000fe200078efcff */
[----:B------:R-:W-:Y:S01]  /*0920*/  IMAD R5, R6, R3, RZ ;  /* 0x0000000306057224 */ /* 0x000fe200078e02ff */
[C---:B------:R-:W-:Y:S01]  /*0930*/  LOP3.LUT R18, R8.reuse, 0x8, RZ, 0xfc, !PT ;  /* 0x0000000808127812 */ /* 0x040fe200078efcff */
[----:B------:R-:W-:Y:S01]  /*0940*/  IMAD.MOV.U32 R6, RZ, RZ, RZ ;  /* 0x000000ffff067224 */ /* 0x000fe200078e00ff */
[----:B------:R-:W-:Y:S01]  /*0950*/  IABS R25, R26 ;  /* 0x0000001a00197213 */ /* 0x000fe20000000000 */
[----:B------:R-:W-:Y:S01]  /*0960*/  IMAD R0, R15, R0, R12 ;  /* 0x000000000f007224 */ /* 0x000fe200078e020c */
[----:B------:R-:W-:Y:S01]  /*0970*/  LOP3.LUT R16, R8, 0x4, RZ, 0xfc, !PT ;  /* 0x0000000408107812 */ /* 0x000fe200078efcff */
[----:B------:R-:W-:Y:S01]  /*0980*/  IMAD.HI.U32 R6, R7, R5, R6 ;  /* 0x0000000507067227 */ /* 0x000fe200078e0006 */
[----:B------:R-:W-:-:S02]  /*0990*/  IABS R13, R8 ;  /* 0x00000008000d7213 */ /* 0x000fc40000000000 */
[----:B------:R-:W-:Y:S01]  /*09a0*/  IABS R7, R18 ;  /* 0x0000001200077213 */ /* 0x000fe20000000000 */
[C---:B------:R-:W-:Y:S01]  /*09b0*/  IMAD.HI.U32 R12, R9.reuse, R25, RZ ;  /* 0x00000019090c7227 */ /* 0x040fe200078e00ff */
[----:B------:R-:W-:Y:S02]  /*09c0*/  IABS R14, R16 ;  /* 0x00000010000e7213 */ /* 0x000fe40000000000 */
[----:B------:R-:W-:Y:S01]  /*09d0*/  ISETP.GE.AND P4, PT, R16, RZ, PT ;  /* 0x000000ff1000720c */ /* 0x000fe20003f86270 */
[C---:B------:R-:W-:Y:S01]  /*09e0*/  IMAD.HI.U32 R5, R9.reuse, R13, RZ ;  /* 0x0000000d09057227 */ /* 0x040fe200078e00ff */
[C---:B------:R-:W-:Y:S02]  /*09f0*/  LOP3.LUT R16, R8.reuse, 0xc, RZ, 0xfc, !PT ;  /* 0x0000000c08107812 */ /* 0x040fe400078efcff */
[C---:B------:R-:W-:Y:S01]  /*0a00*/  LOP3.LUT R22, R8.reuse, 0x14, RZ, 0xfc, !PT ;  /* 0x0000001408167812 */ /* 0x040fe200078efcff */
[----:B------:R-:W-:Y:S01]  /*0a10*/  IMAD.MOV.U32 R15, RZ, RZ, R7 ;  /* 0x000000ffff0f7224 */ /* 0x000fe200078e0007 */
[----:B------:R-:W-:Y:S01]  /*0a20*/  IABS R17, R16 ;  /* 0x0000001000117213 */ /* 0x000fe20000000000 */
[----:B------:R-:W-:Y:S01]  /*0a30*/  IMAD.MOV R12, RZ, RZ, -R12 ;  /* 0x000000ffff0c7224 */ /* 0x000fe200078e0a0c */
[----:B------:R-:W-:Y:S01]  /*0a40*/  IABS R21, R22 ;  /* 0x0000001600157213 */ /* 0x000fe20000000000 */
[----:B------:R-:W-:Y:S01]  /*0a50*/  IMAD.HI.U32 R7, R9, R14, RZ ;  /* 0x0000000e09077227 */ /* 0x000fe200078e00ff */
[----:B------:R-:W-:-:S02]  /*0a60*/  LOP3.LUT R20, R8, 0x10, RZ, 0xfc, !PT ;  /* 0x0000001008147812 */ /* 0x000fc400078efcff */
[----:B------:R-:W-:Y:S01]  /*0a70*/  LOP3.LUT R24, R8, 0x18, RZ, 0xfc, !PT ;  /* 0x0000001808187812 */ /* 0x000fe200078efcff */
[----:B------:R-:W-:Y:S01]  /*0a80*/  IMAD.IADD R0, R10, 0x1, R0 ;  /* 0x000000010a007824 */ /* 0x000fe200078e0200 */
[----:B------:R-:W-:Y:S01]  /*0a90*/  IABS R19, R20 ;  /* 0x0000001400137213 */ /* 0x000fe20000000000 */
[----:B------:R-:W-:Y:S01]  /*0aa0*/  IMAD.MOV R5, RZ, RZ, -R5 ;  /* 0x000000ffff057224 */ /* 0x000fe200078e0a05 */
[----:B------:R-:W-:Y:S01]  /*0ab0*/  IABS R23, R24 ;  /* 0x0000001800177213 */ /* 0x000fe20000000000 */
[----:B------:R-:W-:Y:S01]  /*0ac0*/  IMAD R25, R4, R12, R25 ;  /* 0x0000000c04197224 */ /* 0x000fe200078e0219 */
[C---:B------:R-:W-:Y:S01]  /*0ad0*/  LOP3.LUT R28, R8.reuse, 0x5c, RZ, 0xfc, !PT ;  /* 0x0000005c081c7812 */ /* 0x040fe200078efcff */
[C---:B------:R-:W-:Y:S01]  /*0ae0*/  IMAD.HI.U32 R10, R9.reuse, R15, RZ ;  /* 0x0000000f090a7227 */ /* 0x040fe200078e00ff */
[----:B------:R-:W-:Y:S02]  /*0af0*/  LOP3.LUT R30, R8, 0x60, RZ, 0xfc, !PT ;  /* 0x00000060081e7812 */ /* 0x000fe400078efcff */
[C---:B------:R-:W-:Y:S01]  /*0b00*/  ISETP.GT.U32.AND P5, PT, R4.reuse, R25, PT ;  /* 0x000000190400720c */ /* 0x040fe20003fa4070 */
[----:B------:R-:W-:Y:S01]  /*0b10*/  IMAD.MOV R7, RZ, RZ, -R7 ;  /* 0x000000ffff077224 */ /* 0x000fe200078e0a07 */
[----:B------:R-:W-:Y:S01]  /*0b20*/  IABS R57, R28 ;  /* 0x0000001c00397213 */ /* 0x000fe20000000000 */
[----:B------:R-:W-:Y:S01]  /*0b30*/  IMAD R5, R4, R5, R13 ;  /* 0x0000000504057224 */ /* 0x000fe200078e020d */
[C---:B------:R-:W-:Y:S01]  /*0b40*/  LOP3.LUT R32, R8.reuse, 0x64, RZ, 0xfc, !PT ;  /* 0x0000006408207812 */ /* 0x040fe200078efcff */
[----:B------:R-:W-:Y:S01]  /*0b50*/  IMAD.MOV R10, RZ, RZ, -R10 ;  /* 0x000000ffff0a7224 */ /* 0x000fe200078e0a0a */
[----:B------:R-:W-:Y:S01]  /*0b60*/  LOP3.LUT R34, R8, 0x68, RZ, 0xfc, !PT ;  /* 0x0000006808227812 */ /* 0x000fe200078efcff */
[C---:B------:R-:W-:Y:S01]  /*0b70*/  IMAD R13, R4.reuse, R7, R14 ;  /* 0x00000007040d7224 */ /* 0x040fe200078e020e */
[C---:B------:R-:W-:Y:S01]  /*0b80*/  ISETP.GT.U32.AND P2, PT, R4.reuse, R5, PT ;  /* 0x000000050400720c */ /* 0x040fe20003f44070 */
[----:B------:R-:W-:Y:S01]  /*0b90*/  IMAD R15, R4, R10, R15 ;  /* 0x0000000a040f7224 */ /* 0x000fe200078e020f */
[----:B------:R-:W-:Y:S01]  /*0ba0*/  LOP3.LUT R36, R8, 0x6c, RZ, 0xfc, !PT ;  /* 0x0000006c08247812 */ /* 0x000fe200078efcff */
[----:B------:R-:W-:Y:S01]  /*0bb0*/  IMAD.HI.U32 R7, R9, R17, RZ ;  /* 0x0000001109077227 */ /* 0x000fe200078e00ff */
[----:B------:R-:W-:-:S02]  /*0bc0*/  ISETP.GT.U32.AND P3, PT, R4, R13, PT ;  /* 0x0000000d0400720c */ /* 0x000fc40003f64070 */
[----:B------:R-:W-:Y:S01]  /*0bd0*/  ISETP.GT.U32.AND P1, PT, R4, R15, PT ;  /* 0x0000000f0400720c */ /* 0x000fe20003f24070 */
[----:B------:R-:W-:Y:S01]  /*0be0*/  @!P5 IMAD.IADD R25, R25, 0x1, -R4 ;  /* 0x000000011919d824 */ /* 0x000fe200078e0a04 */
[C---:B------:R-:W-:Y:S01]  /*0bf0*/  LOP3.LUT R38, R8.reuse, 0x70, RZ, 0xfc, !PT ;  /* 0x0000007008267812 */ /* 0x040fe200078efcff */
[----:B------:R-:W-:Y:S01]  /*0c00*/  IMAD.MOV R12, RZ, RZ, -R7 ;  /* 0x000000ffff0c7224 */ /* 0x000fe200078e0a07 */
[----:B------:R-:W-:Y:S01]  /*0c10*/  LOP3.LUT R40, R8, 0x74, RZ, 0xfc, !PT ;  /* 0x0000007408287812 */ /* 0x000fe200078efcff */
[----:B------:R-:W-:Y:S01]  /*0c20*/  IMAD.HI.U32 R7, R9, R21, RZ ;  /* 0x0000001509077227 */ /* 0x000fe200078e00ff */
[----:B------:R-:W-:-:S03]  /*0c30*/  ISETP.GT.U32.AND P5, PT, R4, R25, PT ;  /* 0x000000190400720c */ /* 0x000fc60003fa4070 */
[--C-:B------:R-:W-:Y:S02]  /*0c40*/  @!P2 IMAD.IADD R5, R5, 0x1, -R4.reuse ;  /* 0x000000010505a824 */ /* 0x100fe400078e0a04 */
[--C-:B------:R-:W-:Y:S02]  /*0c50*/  @!P3 IMAD.IADD R13, R13, 0x1, -R4.reuse ;  /* 0x000000010d0db824 */ /* 0x100fe400078e0a04 */
[----:B------:R-:W-:Y:S01]  /*0c60*/  @!P1 IMAD.IADD R15, R15, 0x1, -R4 ;  /* 0x000000010f0f9824 */ /* 0x000fe200078e0a04 */
[C---:B------:R-:W-:Y:S01]  /*0c70*/  ISETP.GT.U32.AND P3, PT, R4.reuse, R5, PT ;  /* 0x000000050400720c */ /* 0x040fe20003f64070 */
[C---:B------:R-:W-:Y:S01]  /*0c80*/  IMAD R17, R4.reuse, R12, R17 ;  /* 0x0000000c04117224 */ /* 0x040fe200078e0211 */
[C---:B------:R-:W-:Y:S01]  /*0c90*/  ISETP.GT.U32.AND P1, PT, R4.reuse, R13, PT ;  /* 0x0000000d0400720c */ /* 0x040fe20003f24070 */
[----:B------:R-:W-:Y:S01]  /*0ca0*/  IMAD.MOV R7, RZ, RZ, -R7 ;  /* 0x000000ffff077224 */ /* 0x000fe200078e0a07 */
[C---:B------:R-:W-:Y:S01]  /*0cb0*/  ISETP.GT.U32.AND P2, PT, R4.reuse, R15, PT ;  /* 0x0000000f0400720c */ /* 0x040fe20003f44070 */
[----:B------:R-:W-:Y:S01]  /*0cc0*/  IMAD.HI.U32 R10, R9, R19, RZ ;  /* 0x00000013090a7227 */ /* 0x000fe200078e00ff */
[----:B------:R-:W-:-:S03]  /*0cd0*/  ISETP.GT.U32.AND P6, PT, R4, R17, PT ;  /* 0x000000110400720c */ /* 0x000fc60003fc4070 */
[----:B------:R-:W-:Y:S02]  /*0ce0*/  IMAD R21, R4, R7, R21 ;  /* 0x0000000704157224 */ /* 0x000fe400078e0215 */
[----:B------:R-:W-:-:S04]  /*0cf0*/  IMAD.HI.U32 R7, R9, R23, RZ ;  /* 0x0000001709077227 */ /* 0x000fc800078e00ff */
[----:B------:R-:W-:Y:S02]  /*0d00*/  IMAD.MOV R10, RZ, RZ, -R10 ;  /* 0x000000ffff0a7224 */ /* 0x000fe400078e0a0a */
[--C-:B------:R-:W-:Y:S01]  /*0d10*/  @!P5 IMAD.IADD R25, R25, 0x1, -R4.reuse ;  /* 0x000000011919d824 */ /* 0x100fe200078e0a04 */
[----:B------:R-:W-:Y:S01]  /*0d20*/  ISETP.GE.AND P5, PT, R18, RZ, PT ;  /* 0x000000ff1200720c */ /* 0x000fe20003fa6270 */
[----:B------:R-:W-:Y:S01]  /*0d30*/  IMAD.MOV R7, RZ, RZ, -R7 ;  /* 0x000000ffff077224 */ /* 0x000fe200078e0a07 */
[----:B------:R-:W-:Y:S01]  /*0d40*/  LOP3.LUT R18, R8, 0x1c, RZ, 0xfc, !PT ;  /* 0x0000001c08127812 */ /* 0x000fe200078efcff */
[C---:B------:R-:W-:Y:S02]  /*0d50*/  IMAD R19, R4.reuse, R10, R19 ;  /* 0x0000000a04137224 */ /* 0x040fe400078e0213 */
[--C-:B------:R-:W-:Y:S01]  /*0d60*/  @!P1 IMAD.IADD R13, R13, 0x1, -R4.reuse ;  /* 0x000000010d0d9824 */ /* 0x100fe200078e0a04 */
[----:B------:R-:W-:Y:S01]  /*0d70*/  IABS R14, R18 ;  /* 0x00000012000e7213 */ /* 0x000fe20000000000 */
[----:B------:R-:W-:Y:S01]  /*0d80*/  IMAD R23, R4, R7, R23 ;  /* 0x0000000704177224 */ /* 0x000fe200078e0217 */
[----:B------:R-:W-:Y:S01]  /*0d90*/  ISETP.GE.AND P1, PT, R26, RZ, PT ;  /* 0x000000ff1a00720c */ /* 0x000fe20003f26270 */
[--C-:B------:R-:W-:Y:S01]  /*0da0*/  @!P3 IMAD.IADD R5, R5, 0x1, -R4.reuse ;  /* 0x000000010505b824 */ /* 0x100fe200078e0a04 */
[C---:B------:R-:W-:Y:S01]  /*0db0*/  ISETP.GT.U32.AND P3, PT, R4.reuse, R19, PT ;  /* 0x000000130400720c */ /* 0x040fe20003f64070 */
[----:B------:R-:W-:Y:S01]  /*0dc0*/  @!P4 IMAD.MOV R13, RZ, RZ, -R13 ;  /* 0x000000ffff0dc224 */ /* 0x000fe200078e0a0d */
[----:B------:R-:W-:Y:S01]  /*0dd0*/  ISETP.GT.U32.AND P4, PT, R4, R23, PT ;  /* 0x000000170400720c */ /* 0x000fe20003f84070 */
[----:B------:R-:W-:Y:S01]  /*0de0*/  @!P6 IMAD.IADD R17, R17, 0x1, -R4 ;  /* 0x000000011111e824 */ /* 0x000fe200078e0a04 */
[C---:B------:R-:W-:Y:S01]  /*0df0*/  ISETP.GE.AND P6, PT, R8.reuse, RZ, PT ;  /* 0x000000ff0800720c */ /* 0x040fe20003fc6270 */
[----:B------:R-:W-:Y:S01]  /*0e00*/  IMAD.HI.U32 R10, R9, R14, RZ ;  /* 0x0000000e090a7227 */ /* 0x000fe200078e00ff */
[----:B------:R-:W-:-:S03]  /*0e10*/  LOP3.LUT R26, R8, 0x20, RZ, 0xfc, !PT ;  /* 0x00000020081a7812 */ /* 0x000fc600078efcff */
[----:B------:R-:W-:Y:S01]  /*0e20*/  IMAD.MOV.U32 R7, RZ, RZ, R5 ;  /* 0x000000ffff077224 */ /* 0x000fe200078e0005 */
[----:B------:R-:W-:Y:S01]  /*0e30*/  IABS R27, R26 ;  /* 0x0000001a001b7213 */ /* 0x000fe20000000000 */
[----:B------:R-:W-:Y:S02]  /*0e40*/  IMAD.MOV.U32 R5, RZ, RZ, R25 ;  /* 0x000000ffff057224 */ /* 0x000fe400078e0019 */
[----:B------:R-:W-:Y:S02]  /*0e50*/  IMAD.MOV R25, RZ, RZ, -R10 ;  /* 0x000000ffff197224 */ /* 0x000fe400078e0a0a */
[----:B------:R-:W-:Y:S01]  /*0e60*/  @!P2 IMAD.IADD R15, R15, 0x1, -R4 ;  /* 0x000000010f0fa824 */ /* 0x000fe200078e0a04 */
[C---:B------:R-:W-:Y:S01]  /*0e70*/  ISETP.GT.U32.AND P2, PT, R4.reuse, R21, PT ;  /* 0x000000150400720c */ /* 0x040fe20003f44070 */
[----:B------:R-:W-:Y:S01]  /*0e80*/  IMAD R25, R4, R25, R14 ;  /* 0x0000001904197224 */ /* 0x000fe200078e020e */
[----:B------:R-:W-:Y:S01]  /*0e90*/  LOP3.LUT R14, R8, 0x24, RZ, 0xfc, !PT ;  /* 0x00000024080e7812 */ /* 0x000fe200078efcff */
[--C-:B------:R-:W-:Y:S01]  /*0ea0*/  @!P3 IMAD.IADD R19, R19, 0x1, -R4.reuse ;  /* 0x000000011313b824 */ /* 0x100fe200078e0a04 */
[----:B------:R-:W-:Y:S01]  /*0eb0*/  ISETP.GE.AND P3, PT, R16, RZ, PT ;  /* 0x000000ff1000720c */ /* 0x000fe20003f66270 */
[----:B------:R-:W-:Y:S01]  /*0ec0*/  @!P4 IMAD.IADD R23, R23, 0x1, -R4 ;  /* 0x000000011717c824 */ /* 0x000fe200078e0a04 */
[C---:B------:R-:W-:Y:S01]  /*0ed0*/  ISETP.GT.U32.AND P4, PT, R4.reuse, R25, PT ;  /* 0x000000190400720c */ /* 0x040fe20003f84070 */
[----:B------:R-:W-:Y:S01]  /*0ee0*/  @!P6 IMAD.MOV R7, RZ, RZ, -R7 ;  /* 0x000000ffff07e224 */ /* 0x000fe200078e0a07 */
[----:B------:R-:W-:Y:S01]  /*0ef0*/  ISETP.GT.U32.AND P6, PT, R4, R19, PT ;  /* 0x000000130400720c */ /* 0x000fe20003fc4070 */
[----:B------:R-:W-:Y:S01]  /*0f00*/  @!P5 IMAD.MOV R15, RZ, RZ, -R15 ;  /* 0x000000ffff0fd224 */ /* 0x000fe200078e0a0f */
[----:B------:R-:W-:Y:S01]  /*0f10*/  ISETP.GE.AND P5, PT, R20, RZ, PT ;  /* 0x000000ff1400720c */ /* 0x000fe20003fa6270 */
[----:B------:R-:W-:Y:S01]  /*0f20*/  IMAD.HI.U32 R12, R9, R27, RZ ;  /* 0x0000001b090c7227 */ /* 0x000fe200078e00ff */
[----:B------:R-:W-:-:S02]  /*0f30*/  IABS R29, R14 ;  /* 0x0000000e001d7213 */ /* 0x000fc40000000000 */
[----:B------:R-:W-:Y:S01]  /*0f40*/  LOP3.LUT R16, R8, 0x28, RZ, 0xfc, !PT ;  /* 0x0000002808107812 */ /* 0x000fe200078efcff */
[----:B------:R-:W-:Y:S01]  /*0f50*/  @!P2 IMAD.IADD R21, R21, 0x1, -R4 ;  /* 0x000000011515a824 */ /* 0x000fe200078e0a04 */
[C---:B------:R-:W-:Y:S01]  /*0f60*/  ISETP.GT.U32.AND P2, PT, R4.reuse, R17, PT ;  /* 0x000000110400720c */ /* 0x040fe20003f44070 */
[----:B------:R-:W-:Y:S01]  /*0f70*/  IMAD.MOV R12, RZ, RZ, -R12 ;  /* 0x000000ffff0c7224 */ /* 0x000fe200078e0a0c */
[----:B------:R-:W-:Y:S01]  /*0f80*/  IABS R31, R16 ;  /* 0x00000010001f7213 */ /* 0x000fe20000000000 */
[----:B------:R-:W-:Y:S01]  /*0f90*/  @!P1 IMAD.MOV R5, RZ, RZ, -R5 ;  /* 0x000000ffff059224 */ /* 0x000fe200078e0a05 */
[C---:B------:R-:W-:Y:S01]  /*0fa0*/  ISETP.GT.U32.AND P1, PT, R4.reuse, R21, PT ;  /* 0x000000150400720c */ /* 0x040fe20003f24070 */
[--C-:B------:R-:W-:Y:S01]  /*0fb0*/  @!P4 IMAD.IADD R25, R25, 0x1, -R4.reuse ;  /* 0x000000011919c824 */ /* 0x100fe200078e0a04 */
[----:B------:R-:W-:Y:S01]  /*0fc0*/  ISETP.GT.U32.AND P4, PT, R4, R23, PT ;  /* 0x000000170400720c */ /* 0x000fe20003f84070 */
[----:B------:R-:W-:Y:S01]  /*0fd0*/  @!P6 IMAD.IADD R19, R19, 0x1, -R4 ;  /* 0x000000011313e824 */ /* 0x000fe200078e0a04 */
[----:B------:R-:W-:Y:S01]  /*0fe0*/  ISETP.GE.AND P6, PT, R24, RZ, PT ;  /* 0x000000ff1800720c */ /* 0x000fe20003fc6270 */
[----:B------:R-:W-:Y:S01]  /*0ff0*/  IMAD R27, R4, R12, R27 ;  /* 0x0000000c041b7224 */ /* 0x000fe200078e021b */
[C---:B------:R-:W-:Y:S01]  /*1000*/  LOP3.LUT R20, R8.reuse, 0x30, RZ, 0xfc, !PT ;  /* 0x0000003008147812 */ /* 0x040fe200078efcff */
[----:B------:R-:W-:Y:S01]  /*1010*/  IMAD.HI.U32 R10, R9, R29, RZ ;  /* 0x0000001d090a7227 */ /* 0x000fe200078e00ff */
[----:B------:R-:W-:-:S02]  /*1020*/  LOP3.LUT R24, R8, 0x54, RZ, 0xfc, !PT ;  /* 0x0000005408187812 */ /* 0x000fc400078efcff */
[----:B------:R-:W-:Y:S01]  /*1030*/  IABS R35, R20 ;  /* 0x0000001400237213 */ /* 0x000fe20000000000 */
[----:B------:R-:W-:Y:S01]  /*1040*/  @!P5 IMAD.MOV R19, RZ, RZ, -R19 ;  /* 0x000000ffff13d224 */ /* 0x000fe200078e0a13 */
[----:B------:R-:W-:Y:S01]  /*1050*/  ISETP.GT.U32.AND P5, PT, R4, R27, PT ;  /* 0x0000001b0400720c */ /* 0x000fe20003fa4070 */
[----:B------:R-:W-:Y:S01]  /*1060*/  IMAD.MOV R12, RZ, RZ, -R10 ;  /* 0x000000ffff0c7224 */ /* 0x000fe200078e0a0a */
[----:B------:R-:W-:Y:S01]  /*1070*/  IABS R53, R24 ;  /* 0x0000001800357213 */ /* 0x000fe20000000000 */
[--C-:B------:R-:W-:Y:S01]  /*1080*/  @!P2 IMAD.IADD R17, R17, 0x1, -R4.reuse ;  /* 0x000000011111a824 */ /* 0x100fe200078e0a04 */
[----:B------:R-:W-:Y:S01]  /*1090*/  ISETP.GE.AND P2, PT, R22, RZ, PT ;  /* 0x000000ff1600720c */ /* 0x000fe20003f46270 */
[----:B------:R-:W-:Y:S01]  /*10a0*/  IMAD R29, R4, R12, R29 ;  /* 0x0000000c041d7224 */ /* 0x000fe200078e021d */
[----:B------:R-:W-:Y:S01]  /*10b0*/  LOP3.LUT R22, R8, 0x3c, RZ, 0xfc, !PT ;  /* 0x0000003c08167812 */ /* 0x000fe200078efcff */
[--C-:B------:R-:W-:Y:S01]  /*10c0*/  @!P1 IMAD.IADD R21, R21, 0x1, -R4.reuse ;  /* 0x0000000115159824 */ /* 0x100fe200078e0a04 */
[----:B------:R-:W-:Y:S01]  /*10d0*/  ISETP.GE.AND P1, PT, R18, RZ, PT ;  /* 0x000000ff1200720c */ /* 0x000fe20003f26270 */
[----:B------:R-:W-:Y:S01]  /*10e0*/  @!P3 IMAD.MOV R17, RZ, RZ, -R17 ;  /* 0x000000ffff11b224 */ /* 0x000fe200078e0a11 */
[C---:B------:R-:W-:Y:S01]  /*10f0*/  ISETP.GT.U32.AND P3, PT, R4.reuse, R25, PT ;  /* 0x000000190400720c */ /* 0x040fe20003f64070 */
[--C-:B------:R-:W-:Y:S01]  /*1100*/  @!P4 IMAD.IADD R23, R23, 0x1, -R4.reuse ;  /* 0x000000011717c824 */ /* 0x100fe200078e0a04 */
[----:B------:R-:W-:Y:S01]  /*1110*/  ISETP.GT.U32.AND P4, PT, R4, R29, PT ;  /* 0x0000001d0400720c */ /* 0x000fe20003f84070 */
[----:B------:R-:W-:Y:S01]  /*1120*/  @!P5 IMAD.IADD R27, R27, 0x1, -R4 ;  /* 0x000000011b1bd824 */ /* 0x000fe200078e0a04 */
[----:B------:R-:W-:Y:S01]  /*1130*/  LOP3.LUT R18, R8, 0x2c, RZ, 0xfc, !PT ;  /* 0x0000002c08127812 */ /* 0x000fe200078efcff */
[----:B------:R-:W-:Y:S01]  /*1140*/  IMAD.HI.U32 R10, R9, R31, RZ ;  /* 0x0000001f090a7227 */ /* 0x000fe200078e00ff */
[----:B------:R-:W-:-:S02]  /*1150*/  IABS R41, R22 ;  /* 0x0000001600297213 */ /* 0x000fc40000000000 */
[----:B------:R-:W-:Y:S01]  /*1160*/  IABS R33, R18 ;  /* 0x0000001200217213 */ /* 0x000fe20000000000 */
[----:B------:R-:W-:Y:S01]  /*1170*/  IMAD.MOV R12, RZ, RZ, -R10 ;  /* 0x000000ffff0c7224 */ /* 0x000fe200078e0a0a */
[----:B------:R-:W-:Y:S01]  /*1180*/  ISETP.GT.U32.AND P5, PT, R4, R27, PT ;  /* 0x0000001b0400720c */ /* 0x000fe20003fa4070 */
[----:B------:R-:W-:Y:S02]  /*1190*/  @!P6 IMAD.MOV R23, RZ, RZ, -R23 ;  /* 0x000000ffff17e224 */ /* 0x000fe400078e0a17 */
[----:B------:R-:W-:-:S04]  /*11a0*/  IMAD.HI.U32 R10, R9, R33, RZ ;  /* 0x00000021090a7227 */ /* 0x000fc800078e00ff */
[--C-:B------:R-:W-:Y:S01]  /*11b0*/  @!P3 IMAD.IADD R25, R25, 0x1, -R4.reuse ;  /* 0x000000011919b824 */ /* 0x100fe200078e0a04 */
[----:B------:R-:W-:Y:S01]  /*11c0*/  ISETP.GE.AND P3, PT, R14, RZ, PT ;  /* 0x000000ff0e00720c */ /* 0x000fe20003f66270 */
[----:B------:R-:W-:Y:S01]  /*11d0*/  @!P4 IMAD.IADD R29, R29, 0x1, -R4 ;  /* 0x000000011d1dc824 */ /* 0x000fe200078e0a04 */
[----:B------:R-:W-:Y:S01]  /*11e0*/  LOP3.LUT R14, R8, 0x34, RZ, 0xfc, !PT ;  /* 0x00000034080e7812 */ /* 0x000fe200078efcff */
[----:B------:R-:W-:Y:S01]  /*11f0*/  IMAD.MOV R10, RZ, RZ, -R10 ;  /* 0x000000ffff0a7224 */ /* 0x000fe200078e0a0a */
[----:B------:R-:W-:Y:S01]  /*1200*/  ISETP.GE.AND P4, PT, R16, RZ, PT ;  /* 0x000000ff1000720c */ /* 0x000fe20003f86270 */
[C---:B------:R-:W-:Y:S01]  /*1210*/  IMAD R31, R4.reuse, R12, R31 ;  /* 0x0000000c041f7224 */ /* 0x040fe200078e021f */
[----:B------:R-:W-:Y:S01]  /*1220*/  IABS R37, R14 ;  /* 0x0000000e00257213 */ /* 0x000fe20000000000 */
[----:B------:R-:W-:Y:S01]  /*1230*/  @!P1 IMAD.MOV R25, RZ, RZ, -R25 ;  /* 0x000000ffff199224 */ /* 0x000fe200078e0a19 */
[C---:B------:R-:W-:Y:S01]  /*1240*/  ISETP.GT.U32.AND P1, PT, R4.reuse, R29, PT ;  /* 0x0000001d0400720c */ /* 0x040fe20003f24070 */
[C---:B------:R-:W-:Y:S01]  /*1250*/  IMAD R33, R4.reuse, R10, R33 ;  /* 0x0000000a04217224 */ /* 0x040fe200078e0221 */
[----:B------:R-:W-:Y:S01]  /*1260*/  ISETP.GT.U32.AND P6, PT, R4, R31, PT ;  /* 0x0000001f0400720c */ /* 0x000fe20003fc4070 */
[----:B------:R-:W-:Y:S01]  /*1270*/  IMAD.HI.U32 R12, R9, R35, RZ ;  /* 0x00000023090c7227 */ /* 0x000fe200078e00ff */
[----:B------:R-:W-:-:S03]  /*1280*/  LOP3.LUT R16, R8, 0x38, RZ, 0xfc, !PT ;  /* 0x0000003808107812 */ /* 0x000fc600078efcff */
[----:B------:R-:W-:Y:S01]  /*1290*/  @!P5 IMAD.IADD R27, R27, 0x1, -R4 ;  /* 0x000000011b1bd824 */ /* 0x000fe200078e0a04 */
[----:B------:R-:W-:Y:S01]  /*12a0*/  ISETP.GT.U32.AND P5, PT, R4, R33, PT ;  /* 0x000000210400720c */ /* 0x000fe20003fa4070 */
[----:B------:R-:W-:Y:S01]  /*12b0*/  IMAD.MOV R12, RZ, RZ, -R12 ;  /* 0x000000ffff0c7224 */ /* 0x000fe200078e0a0c */
[----:B------:R-:W-:Y:S01]  /*12c0*/  IABS R39, R16 ;  /* 0x0000001000277213 */ /* 0x000fe20000000000 */
[----:B------:R-:W-:Y:S01]  /*12d0*/  @!P2 IMAD.MOV R21, RZ, RZ, -R21 ;  /* 0x000000ffff15a224 */ /* 0x000fe200078e0a15 */
[----:B------:R-:W-:Y:S01]  /*12e0*/  ISETP.GE.AND P2, PT, R26, RZ, PT ;  /* 0x000000ff1a00720c */ /* 0x000fe20003f46270 */
[----:B------:R-:W-:Y:S01]  /*12f0*/  IMAD R35, R4, R12, R35 ;  /* 0x0000000c04237224 */ /* 0x000fe200078e0223 */
[----:B------:R-:W-:Y:S01]  /*1300*/  LOP3.LUT R26, R8, 0x58, RZ, 0xfc, !PT ;  /* 0x00000058081a7812 */ /* 0x000fe200078efcff */
[--C-:B------:R-:W-:Y:S02]  /*1310*/  @!P1 IMAD.IADD R29, R29, 0x1, -R4.reuse ;  /* 0x000000011d1d9824 */ /* 0x100fe400078e0a04 */
[----:B------:R-:W-:Y:S01]  /*1320*/  @!P6 IMAD.IADD R31, R31, 0x1, -R4 ;  /* 0x000000011f1fe824 */ /* 0x000fe200078e0a04 */
[----:B------:R-:W-:Y:S01]  /*1330*/  ISETP.GT.U32.AND P1, PT, R4, R35, PT ;  /* 0x000000230400720c */ /* 0x000fe20003f24070 */
[----:B------:R-:W-:Y:S01]  /*1340*/  IMAD.HI.U32 R10, R9, R37, RZ ;  /* 0x00000025090a7227 */ /* 0x000fe200078e00ff */
[----:B------:R-:W-:-:S02]  /*1350*/  IABS R55, R26 ;  /* 0x0000001a00377213 */ /* 0x000fc40000000000 */
[----:B------:R-:W-:Y:S01]  /*1360*/  ISETP.GT.U32.AND P6, PT, R4, R31, PT ;  /* 0x0000001f0400720c */ /* 0x000fe20003fc4070 */
[----:B------:R-:W-:Y:S02]  /*1370*/  @!P5 IMAD.IADD R33, R33, 0x1, -R4 ;  /* 0x000000012121d824 */ /* 0x000fe400078e0a04 */
[----:B------:R-:W-:Y:S01]  /*1380*/  @!P2 IMAD.MOV R27, RZ, RZ, -R27 ;  /* 0x000000ffff1ba224 */ /* 0x000fe200078e0a1b */
[----:B------:R-:W-:Y:S01]  /*1390*/  ISETP.GE.AND P2, PT, R18, RZ, PT ;  /* 0x000000ff1200720c */ /* 0x000fe20003f46270 */
[----:B------:R-:W-:Y:S01]  /*13a0*/  IMAD.MOV R10, RZ, RZ, -R10 ;  /* 0x000000ffff0a7224 */ /* 0x000fe200078e0a0a */
[----:B------:R-:W-:Y:S01]  /*13b0*/  ISETP.GT.U32.AND P5, PT, R4, R33, PT ;  /* 0x000000210400720c */ /* 0x000fe20003fa4070 */
[----:B------:R-:W-:Y:S01]  /*13c0*/  IMAD.HI.U32 R12, R9, R39, RZ ;  /* 0x00000027090c7227 */ /* 0x000fe200078e00ff */
[----:B------:R-:W-:-:S03]  /*13d0*/  LOP3.LUT R18, R8, 0x44, RZ, 0xfc, !PT ;  /* 0x0000004408127812 */ /* 0x000fc600078efcff */
[--C-:B------:R-:W-:Y:S01]  /*13e0*/  @!P1 IMAD.IADD R35, R35, 0x1, -R4.reuse ;  /* 0x0000000123239824 */ /* 0x100fe200078e0a04 */
[----:B------:R-:W-:Y:S01]  /*13f0*/  IABS R45, R18 ;  /* 0x00000012002d7213 */ /* 0x000fe20000000000 */
[----:B------:R-:W-:Y:S01]  /*1400*/  @!P6 IMAD.IADD R31, R31, 0x1, -R4 ;  /* 0x000000011f1fe824 */ /* 0x000fe200078e0a04 */
[----:B------:R-:W-:Y:S01]  /*1410*/  ISETP.GE.AND P6, PT, R20, RZ, PT ;  /* 0x000000ff1400720c */ /* 0x000fe20003fc6270 */
        /* <DEDUP_REMOVED lines=10> */
[----:B------:R-:W-:Y:S01]  /*14c0*/  IMAD.MOV R12, RZ, RZ, -R12 ;  /* 0x000000ffff0c7224 */ /* 0x000fe200078e0a0c */
[----:B------:R-:W-:Y:S01]  /*14d0*/  LOP3.LUT R16, R8, 0x40, RZ, 0xfc, !PT ;  /* 0x0000004008107812 */ /* 0x000fe200078efcff */
[----:B------:R-:W-:Y:S01]  /*14e0*/  @!P1 IMAD.IADD R35, R35, 0x1, -R4 ;  /* 0x0000000123239824 */ /* 0x000fe200078e0a04 */
[----:B------:R-:W-:Y:S01]  /*14f0*/  ISETP.GE.AND P1, PT, R22, RZ, PT ;  /* 0x000000ff1600720c */ /* 0x000fe20003f26270 */
[C---:B------:R-:W-:Y:S01]  /*1500*/  IMAD R41, R4.reuse, R10, R41 ;  /* 0x0000000a04297224 */ /* 0x040fe200078e0229 */
[----:B------:R-:W-:Y:S01]  /*1510*/  IABS R43, R16 ;  /* 0x00000010002b7213 */ /* 0x000fe20000000000 */
[----:B------:R-:W-:Y:S01]  /*1520*/  IMAD R39, R4, R12, R39 ;  /* 0x0000000c04277224 */ /* 0x000fe200078e0227 */
[----:B------:R-:W-:Y:S01]  /*1530*/  LOP3.LUT R22, R8, 0x50, RZ, 0xfc, !PT ;  /* 0x0000005008167812 */ /* 0x000fe200078efcff */
[----:B------:R-:W-:Y:S01]  /*1540*/  @!P6 IMAD.MOV R35, RZ, RZ, -R35 ;  /* 0x000000ffff23e224 */ /* 0x000fe200078e0a23 */
[C---:B------:R-:W-:Y:S01]  /*1550*/  ISETP.GT.U32.AND P6, PT, R4.reuse, R41, PT ;  /* 0x000000290400720c */ /* 0x040fe20003fc4070 */
[----:B------:R-:W-:Y:S01]  /*1560*/  @!P4 IMAD.MOV R31, RZ, RZ, -R31 ;  /* 0x000000ffff1fc224 */ /* 0x000fe200078e0a1f */
[----:B------:R-:W-:Y:S01]  /*1570*/  ISETP.GT.U32.AND P4, PT, R4, R39, PT ;  /* 0x000000270400720c */ /* 0x000fe20003f84070 */
[----:B------:R-:W-:Y:S01]  /*1580*/  IMAD.HI.U32 R10, R9, R43, RZ ;  /* 0x0000002b090a7227 */ /* 0x000fe200078e00ff */
[----:B------:R-:W-:-:S03]  /*1590*/  IABS R51, R22 ;  /* 0x0000001600337213 */ /* 0x000fc60000000000 */
[----:B------:R-:W-:Y:S02]  /*15a0*/  IMAD.MOV R10, RZ, RZ, -R10 ;  /* 0x000000ffff0a7224 */ /* 0x000fe400078e0a0a */
[----:B------:R-:W-:-:S04]  /*15b0*/  IMAD.HI.U32 R12, R9, R45, RZ ;  /* 0x0000002d090c7227 */ /* 0x000fc800078e00ff */
[C---:B------:R-:W-:Y:S02]  /*15c0*/  IMAD R43, R4.reuse, R10, R43 ;  /* 0x0000000a042b7224 */ /* 0x040fe400078e022b */
[--C-:B------:R-:W-:Y:S02]  /*15d0*/  @!P6 IMAD.IADD R41, R41, 0x1, -R4.reuse ;  /* 0x000000012929e824 */ /* 0x100fe400078e0a04 */
[--C-:B------:R-:W-:Y:S01]  /*15e0*/  @!P4 IMAD.IADD R39, R39, 0x1, -R4.reuse ;  /* 0x000000012727c824 */ /* 0x100fe200078e0a04 */
[----:B------:R-:W-:Y:S01]  /*15f0*/  ISETP.GT.U32.AND P6, PT, R4, R43, PT ;  /* 0x0000002b0400720c */ /* 0x000fe20003fc4070 */
[----:B------:R-:W-:Y:S01]  /*1600*/  @!P3 IMAD.MOV R29, RZ, RZ, -R29 ;  /* 0x000000ffff1db224 */ /* 0x000fe200078e0a1d */
[----:B------:R-:W-:Y:S01]  /*1610*/  ISETP.GE.AND P3, PT, R14, RZ, PT ;  /* 0x000000ff0e00720c */ /* 0x000fe20003f66270 */
[----:B------:R-:W-:Y:S01]  /*1620*/  @!P5 IMAD.IADD R37, R37, 0x1, -R4 ;  /* 0x000000012525d824 */ /* 0x000fe200078e0a04 */
[----:B------:R-:W-:Y:S01]  /*1630*/  ISETP.GT.U32.AND P4, PT, R4, R39, PT ;  /* 0x000000270400720c */ /* 0x000fe20003f84070 */
[----:B------:R-:W-:-:S03]  /*1640*/  IMAD.HI.U32 R14, R9, R47, RZ ;  /* 0x0000002f090e7227 */ /* 0x000fc600078e00ff */
[C---:B------:R-:W-:Y:S01]  /*1650*/  ISETP.GT.U32.AND P5, PT, R4.reuse, R37, PT ;  /* 0x000000250400720c */ /* 0x040fe20003fa4070 */
[----:B------:R-:W-:Y:S02]  /*1660*/  IMAD.MOV R12, RZ, RZ, -R12 ;  /* 0x000000ffff0c7224 */ /* 0x000fe400078e0a0c */
[----:B------:R-:W-:Y:S02]  /*1670*/  IMAD.MOV R14, RZ, RZ, -R14 ;  /* 0x000000ffff0e7224 */ /* 0x000fe400078e0a0e */
[--C-:B------:R-:W-:Y:S01]  /*1680*/  @!P6 IMAD.IADD R43, R43, 0x1, -R4.reuse ;  /* 0x000000012b2be824 */ /* 0x100fe200078e0a04 */
[C---:B------:R-:W-:Y:S01]  /*1690*/  ISETP.GT.U32.AND P6, PT, R4.reuse, R41, PT ;  /* 0x000000290400720c */ /* 0x040fe20003fc4070 */
[----:B------:R-:W-:Y:S02]  /*16a0*/  IMAD R45, R4, R12, R45 ;  /* 0x0000000c042d7224 */ /* 0x000fe400078e022d */
[--C-:B------:R-:W-:Y:S01]  /*16b0*/  @!P4 IMAD.IADD R39, R39, 0x1, -R4.reuse ;  /* 0x000000012727c824 */ /* 0x100fe200078e0a04 */
[----:B------:R-:W-:Y:S01]  /*16c0*/  ISETP.GE.AND P4, PT, R18, RZ, PT ;  /* 0x000000ff1200720c */ /* 0x000fe20003f86270 */
[----:B------:R-:W-:Y:S01]  /*16d0*/  IMAD R47, R4, R14, R47 ;  /* 0x0000000e042f7224 */ /* 0x000fe200078e022f */
[----:B------:R-:W-:Y:S01]  /*16e0*/  LOP3.LUT R18, R8, 0x4c, RZ, 0xfc, !PT ;  /* 0x0000004c08127812 */ /* 0x000fe200078efcff */
[----:B------:R-:W-:Y:S01]  /*16f0*/  @!P2 IMAD.MOV R39, RZ, RZ, -R39 ;  /* 0x000000ffff27a224 */ /* 0x000fe200078e0a27 */
[----:B------:R-:W-:Y:S01]  /*1700*/  ISETP.GT.U32.AND P2, PT, R4, R45, PT ;  /* 0x0000002d0400720c */ /* 0x000fe20003f44070 */
[----:B------:R-:W-:Y:S01]  /*1710*/  @!P5 IMAD.IADD R37, R37, 0x1, -R4 ;  /* 0x000000012525d824 */ /* 0x000fe200078e0a04 */
[----:B------:R-:W-:Y:S01]  /*1720*/  IABS R49, R18 ;  /* 0x0000001200317213 */ /* 0x000fe20000000000 */
[----:B------:R-:W-:Y:S01]  /*1730*/  IMAD.HI.U32 R12, R9, R53, RZ ;  /* 0x00000035090c7227 */ /* 0x000fe200078e00ff */
[----:B------:R-:W-:-:S02]  /*1740*/  ISETP.GE.AND P5, PT, R16, RZ, PT ;  /* 0x000000ff1000720c */ /* 0x000fc40003fa6270 */
[----:B------:R-:W-:Y:S01]  /*1750*/  IABS R16, R32 ;  /* 0x0000002000107213 */ /* 0x000fe20000000000 */
[----:B------:R-:W-:Y:S01]  /*1760*/  @!P6 IMAD.IADD R41, R41, 0x1, -R4 ;  /* 0x000000012929e824 */ /* 0x000fe200078e0a04 */
[C---:B------:R-:W-:Y:S01]  /*1770*/  ISETP.GT.U32.AND P6, PT, R4.reuse, R47, PT ;  /* 0x0000002f0400720c */ /* 0x040fe20003fc4070 */
[----:B------:R-:W-:Y:S01]  /*1780*/  @!P3 IMAD.MOV R37, RZ, RZ, -R37 ;  /* 0x000000ffff25b224 */ /* 0x000fe200078e0a25 */
[----:B------:R-:W-:Y:S01]  /*1790*/  ISETP.GT.U32.AND P3, PT, R4, R43, PT ;  /* 0x0000002b0400720c */ /* 0x000fe20003f64070 */
[----:B------:R-:W-:-:S04]  /*17a0*/  IMAD.HI.U32 R10, R9, R49, RZ ;  /* 0x00000031090a7227 */ /* 0x000fc800078e00ff */
[----:B------:R-:W-:Y:S02]  /*17b0*/  @!P2 IMAD.IADD R45, R45, 0x1, -R4 ;  /* 0x000000012d2da824 */ /* 0x000fe400078e0a04 */
[----:B------:R-:W-:Y:S02]  /*17c0*/  IMAD.MOV R14, RZ, RZ, -R10 ;  /* 0x000000ffff0e7224 */ /* 0x000fe400078e0a0a */
[----:B------:R-:W-:-:S04]  /*17d0*/  IMAD.HI.U32 R10, R9, R51, RZ ;  /* 0x00000033090a7227 */ /* 0x000fc800078e00ff */
[----:B------:R-:W-:Y:S01]  /*17e0*/  @!P6 IMAD.IADD R47, R47, 0x1, -R4 ;  /* 0x000000012f2fe824 */ /* 0x000fe200078e0a04 */
[C---:B------:R-:W-:Y:S01]  /*17f0*/  ISETP.GT.U32.AND P6, PT, R4.reuse, R45, PT ;  /* 0x0000002d0400720c */ /* 0x040fe20003fc4070 */
[C---:B------:R-:W-:Y:S02]  /*1800*/  IMAD R49, R4.reuse, R14, R49 ;  /* 0x0000000e04317224 */ /* 0x040fe400078e0231 */
[----:B------:R-:W-:Y:S02]  /*1810*/  IMAD.MOV R10, RZ, RZ, -R10 ;  /* 0x000000ffff0a7224 */ /* 0x000fe400078e0a0a */
[----:B------:R-:W-:Y:S02]  /*1820*/  IMAD.MOV R12, RZ, RZ, -R12 ;  /* 0x000000ffff0c7224 */ /* 0x000fe400078e0a0c */
[----:B------:R-:W-:Y:S01]  /*1830*/  @!P3 IMAD.IADD R43, R43, 0x1, -R4 ;  /* 0x000000012b2bb824 */ /* 0x000fe200078e0a04 */
[C---:B------:R-:W-:Y:S01]  /*1840*/  ISETP.GT.U32.AND P3, PT, R4.reuse, R49, PT ;  /* 0x000000310400720c */ /* 0x040fe20003f64070 */
[----:B------:R-:W-:-:S02]  /*1850*/  IMAD R51, R4, R10, R51 ;  /* 0x0000000a04337224 */ /* 0x000fc400078e0233 */
[C---:B------:R-:W-:Y:S02]  /*1860*/  IMAD R53, R4.reuse, R12, R53 ;  /* 0x0000000c04357224 */ /* 0x040fe400078e0235 */
[----:B------:R-:W-:Y:S01]  /*1870*/  @!P6 IMAD.IADD R45, R45, 0x1, -R4 ;  /* 0x000000012d2de824 */ /* 0x000fe200078e0a04 */
[C---:B------:R-:W-:Y:S01]  /*1880*/  ISETP.GT.U32.AND P2, PT, R4.reuse, R51, PT ;  /* 0x000000330400720c */ /* 0x040fe20003f44070 */
[----:B------:R-:W-:Y:S01]  /*1890*/  IMAD.HI.U32 R14, R9, R55, RZ ;  /* 0x00000037090e7227 */ /* 0x000fe200078e00ff */
[----:B------:R-:W-:-:S03]  /*18a0*/  ISETP.GT.U32.AND P6, PT, R4, R53, PT ;  /* 0x000000350400720c */ /* 0x000fc60003fc4070 */
[----:B------:R-:W-:-:S04]  /*18b0*/  IMAD.HI.U32 R10, R9, R57, RZ ;  /* 0x00000039090a7227 */ /* 0x000fc800078e00ff */
[----:B------:R-:W-:Y:S02]  /*18c0*/  IMAD.MOV R14, RZ, RZ, -R14 ;  /* 0x000000ffff0e7224 */ /* 0x000fe400078e0a0e */
[----:B------:R-:W-:Y:S02]  /*18d0*/  IMAD.MOV R12, RZ, RZ, -R10 ;  /* 0x000000ffff0c7224 */ /* 0x000fe400078e0a0a */
[--C-:B------:R-:W-:Y:S01]  /*18e0*/  @!P3 IMAD.IADD R49, R49, 0x1, -R4.reuse ;  /* 0x000000013131b824 */ /* 0x100fe200078e0a04 */
[C---:B------:R-:W-:Y:S01]  /*18f0*/  ISETP.GT.U32.AND P3, PT, R4.reuse, R47, PT ;  /* 0x0000002f0400720c */ /* 0x040fe20003f64070 */
[C---:B------:R-:W-:Y:S01]  /*1900*/  IMAD R55, R4.reuse, R14, R55 ;  /* 0x0000000e04377224 */ /* 0x040fe200078e0237 */
[----:B------:R-:W-:Y:S01]  /*1910*/  IABS R14, R30 ;  /* 0x0000001e000e7213 */ /* 0x000fe20000000000 */
[----:B------:R-:W-:Y:S02]  /*1920*/  IMAD R57, R4, R12, R57 ;  /* 0x0000000c04397224 */ /* 0x000fe400078e0239 */
[----:B------:R-:W-:-:S02]  /*1930*/  @!P2 IMAD.IADD R51, R51, 0x1, -R4 ;  /* 0x000000013333a824 */ /* 0x000fc400078e0a04 */
[----:B------:R-:W-:Y:S01]  /*1940*/  @!P6 IMAD.IADD R53, R53, 0x1, -R4 ;  /* 0x000000013535e824 */ /* 0x000fe200078e0a04 */
[C---:B------:R-:W-:Y:S01]  /*1950*/  ISETP.GT.U32.AND P6, PT, R4.reuse, R57, PT ;  /* 0x000000390400720c */ /* 0x040fe20003fc4070 */
[----:B------:R-:W-:Y:S01]  /*1960*/  IMAD.HI.U32 R10, R9, R14, RZ ;  /* 0x0000000e090a7227 */ /* 0x000fe200078e00ff */
[----:B------:R-:W-:-:S03]  /*1970*/  ISETP.GT.U32.AND P2, PT, R4, R51, PT ;  /* 0x000000330400720c */ /* 0x000fc60003f44070 */
[----:B------:R-:W-:Y:S02]  /*1980*/  IMAD.MOV R59, RZ, RZ, -R10 ;  /* 0x000000ffff3b7224 */ /* 0x000fe400078e0a0a */
[----:B------:R-:W-:Y:S01]  /*1990*/  @!P3 IMAD.IADD R47, R47, 0x1, -R4 ;  /* 0x000000012f2fb824 */ /* 0x000fe200078e0a04 */
[----:B------:R-:W-:Y:S01]  /*19a0*/  ISETP.GT.U32.AND P3, PT, R4, R55, PT ;  /* 0x000000370400720c */ /* 0x000fe20003f64070 */
[----:B------:R-:W-:Y:S02]  /*19b0*/  IMAD R202, R0, 0x40, R11 ;  /* 0x0000004000ca7824 */ /* 0x000fe400078e020b */
[----:B------:R-:W-:Y:S01]  /*19c0*/  IMAD R11, R4, R59, R14 ;  /* 0x0000003b040b7224 */ /* 0x000fe200078e020e */
[----:B------:R-:W-:Y:S01]  /*19d0*/  IABS R14, R36 ;  /* 0x00000024000e7213 */ /* 0x000fe20000000000 */
[----:B------:R-:W-:-:S04]  /*19e0*/  IMAD.HI.U32 R12, R9, R16, RZ ;  /* 0x00000010090c7227 */ /* 0x000fc800078e00ff */
[----:B------:R-:W-:Y:S01]  /*19f0*/  @!P1 IMAD.MOV R41, RZ, RZ, -R41 ;  /* 0x000000ffff299224 */ /* 0x000fe200078e0a29 */
[C---:B------:R-:W-:Y:S01]  /*1a00*/  ISETP.GT.U32.AND P1, PT, R4.reuse, R49, PT ;  /* 0x000000310400720c */ /* 0x040fe20003f24070 */
[----:B------:R-:W-:Y:S01]  /*1a10*/  @!P6 IMAD.IADD R57, R57, 0x1, -R4 ;  /* 0x000000013939e824 */ /* 0x000fe200078e0a04 */
[----:B------:R-:W-:Y:S01]  /*1a20*/  ISETP.GT.U32.AND P6, PT, R4, R11, PT ;  /* 0x0000000b0400720c */ /* 0x000fe20003fc4070 */
[----:B------:R-:W-:Y:S02]  /*1a30*/  IMAD.MOV R61, RZ, RZ, -R12 ;  /* 0x000000ffff3d7224 */ /* 0x000fe400078e0a0c */
[----:B------:R-:W-:Y:S01]  /*1a40*/  @!P2 IMAD.IADD R51, R51, 0x1, -R4 ;  /* 0x000000013333a824 */ /* 0x000fe200078e0a04 */
[----:B------:R-:W-:Y:S01]  /*1a50*/  ISETP.GE.AND P2, PT, R18, RZ, PT ;  /* 0x000000ff1200720c */ /* 0x000fe20003f46270 */
[----:B------:R-:W-:Y:S01]  /*1a60*/  IMAD R59, R4, R61, R16 ;  /* 0x0000003d043b7224 */ /* 0x000fe200078e0210 */
[----:B------:R-:W-:Y:S01]  /*1a70*/  IABS R61, R34 ;  /* 0x00000022003d7213 */ /* 0x000fe20000000000 */
[----:B------:R-:W-:Y:S01]  /*1a80*/  @!P3 IMAD.IADD R55, R55, 0x1, -R4 ;  /* 0x000000013737b824 */ /* 0x000fe200078e0a04 */
[----:B------:R-:W-:Y:S01]  /*1a90*/  IABS R16, R38 ;  /* 0x0000002600107213 */ /* 0x000fe20000000000 */
[----:B------:R-:W-:Y:S01]  /*1aa0*/  @!P5 IMAD.MOV R43, RZ, RZ, -R43 ;  /* 0x000000ffff2bd224 */ /* 0x000fe200078e0a2b */
[----:B------:R-:W-:Y:S01]  /*1ab0*/  ISETP.GE.AND P3, PT, R22, RZ, PT ;  /* 0x000000ff1600720c */ /* 0x000fe20003f66270 */
[----:B------:R-:W-:Y:S01]  /*1ac0*/  IMAD.HI.U32 R0, R9, R61, RZ ;  /* 0x0000003d09007227 */ /* 0x000fe200078e00ff */
[----:B------:R-:W-:-:S02]  /*1ad0*/  IABS R18, R40 ;  /* 0x0000002800127213 */ /* 0x000fc40000000000 */
[----:B------:R-:W-:Y:S01]  /*1ae0*/  LOP3.LUT R22, R8, 0x78, RZ, 0xfc, !PT ;  /* 0x0000007808167812 */ /* 0x000fe200078efcff */
[----:B------:R-:W-:Y:S01]  /*1af0*/  @!P1 IMAD.IADD R49, R49, 0x1, -R4 ;  /* 0x0000000131319824 */ /* 0x000fe200078e0a04 */
[----:B------:R-:W-:Y:S01]  /*1b00*/  ISETP.GE.AND P1, PT, R20, RZ, PT ;  /* 0x000000ff1400720c */ /* 0x000fe20003f26270 */
[C---:B------:R-:W-:Y:S01]  /*1b10*/  IMAD.HI.U32 R8, R9.reuse, R14, RZ ;  /* 0x0000000e09087227 */ /* 0x040fe200078e00ff */
[----:B------:R-:W-:Y:S02]  /*1b20*/  IABS R20, R22 ;  /* 0x0000001600147213 */ /* 0x000fe40000000000 */
[----:B------:R-:W-:Y:S01]  /*1b30*/  ISETP.GT.U32.AND P5, PT, R4, R53, PT ;  /* 0x000000350400720c */ /* 0x000fe20003fa4070 */
[----:B------:R-:W-:-:S04]  /*1b40*/  IMAD.HI.U32 R10, R9, R16, RZ ;  /* 0x00000010090a7227 */ /* 0x000fc800078e00ff */
[----:B------:R-:W-:Y:S01]  /*1b50*/  @!P6 IMAD.IADD R11, R11, 0x1, -R4 ;  /* 0x000000010b0be824 */ /* 0x000fe200078e0a04 */
[----:B------:R-:W-:Y:S01]  /*1b60*/  ISETP.GT.U32.AND P6, PT, R4, R59, PT ;  /* 0x0000003b0400720c */ /* 0x000fe20003fc4070 */
[----:B------:R-:W-:-:S04]  /*1b70*/  IMAD.HI.U32 R12, R9, R18, RZ ;  /* 0x00000012090c7227 */ /* 0x000fc800078e00ff */
[----:B------:R-:W-:Y:S02]  /*1b80*/  IMAD.MOV R0, RZ, RZ, -R0 ;  /* 0x000000ffff007224 */ /* 0x000fe400078e0a00 */
[----:B------:R-:W-:Y:S02]  /*1b90*/  IMAD.MOV R63, RZ, RZ, -R8 ;  /* 0x000000ffff3f7224 */ /* 0x000fe400078e0a08 */
[----:B------:R-:W-:Y:S02]  /*1ba0*/  IMAD.MOV R65, RZ, RZ, -R10 ;  /* 0x000000ffff417224 */ /* 0x000fe400078e0a0a */
[----:B------:R-:W-:Y:S01]  /*1bb0*/  @!P2 IMAD.MOV R49, RZ, RZ, -R49 ;  /* 0x000000ffff31a224 */ /* 0x000fe200078e0a31 */
[C---:B------:R-:W-:Y:S01]  /*1bc0*/  ISETP.GT.U32.AND P2, PT, R4.reuse, R11, PT ;  /* 0x0000000b0400720c */ /* 0x040fe20003f44070 */
[----:B------:R-:W-:Y:S02]  /*1bd0*/  IMAD.MOV R67, RZ, RZ, -R12 ;  /* 0x000000ffff437224 */ /* 0x000fe400078e0a0c */
[----:B------:R-:W-:-:S02]  /*1be0*/  IMAD R61, R4, R0, R61 ;  /* 0x00000000043d7224 */ /* 0x000fc400078e023d */
[----:B------:R-:W-:-:S04]  /*1bf0*/  IMAD.HI.U32 R0, R9, R20, RZ ;  /* 0x0000001409007227 */ /* 0x000fc800078e00ff */
[C---:B------:R-:W-:Y:S02]  /*1c00*/  IMAD R9, R4.reuse, R63, R14 ;  /* 0x0000003f04097224 */ /* 0x040fe400078e020e */
[C---:B------:R-:W-:Y:S02]  /*1c10*/  IMAD R63, R4.reuse, R65, R16 ;  /* 0x00000041043f7224 */ /* 0x040fe400078e0210 */
[C---:B------:R-:W-:Y:S02]  /*1c20*/  IMAD R65, R4.reuse, R67, R18 ;  /* 0x0000004304417224 */ /* 0x040fe400078e0212 */
[----:B------:R-:W-:Y:S01]  /*1c30*/  IMAD.MOV R67, RZ, RZ, -R0 ;  /* 0x000000ffff437224 */ /* 0x000fe200078e0a00 */
[----:B------:R-:W-:Y:S01]  /*1c40*/  IABS R0, R202 ;  /* 0x000000ca00007213 */ /* 0x000fe20000000000 */
[----:B------:R-:W-:Y:S01]  /*1c50*/  @!P4 IMAD.MOV R45, RZ, RZ, -R45 ;  /* 0x000000ffff2dc224 */ /* 0x000fe200078e0a2d */
[C---:B------:R-:W-:Y:S01]  /*1c60*/  ISETP.GT.U32.AND P4, PT, R4.reuse, R55, PT ;  /* 0x000000370400720c */ /* 0x040fe20003f84070 */
[----:B------:R-:W-:Y:S01]  /*1c70*/  @!P1 IMAD.MOV R47, RZ, RZ, -R47 ;  /* 0x000000ffff2f9224 */ /* 0x000fe200078e0a2f */
[C---:B------:R-:W-:Y:S01]  /*1c80*/  ISETP.GT.U32.AND P1, PT, R4.reuse, R57, PT ;  /* 0x000000390400720c */ /* 0x040fe20003f24070 */
[----:B------:R-:W-:-:S02]  /*1c90*/  IMAD R67, R4, R67, R20 ;  /* 0x0000004304437224 */ /* 0x000fc400078e0214 */
[--C-:B------:R-:W-:Y:S01]  /*1ca0*/  @!P5 IMAD.IADD R53, R53, 0x1, -R4.reuse ;  /* 0x000000013535d824 */ /* 0x100fe200078e0a04 */
[C---:B------:R-:W-:Y:S01]  /*1cb0*/  ISETP.GT.U32.AND P5, PT, R4.reuse, R9, PT ;  /* 0x000000090400720c */ /* 0x040fe20003fa4070 */
[----:B------:R-:W-:Y:S01]  /*1cc0*/  @!P3 IMAD.MOV R51, RZ, RZ, -R51 ;  /* 0x000000ffff33b224 */ /* 0x000fe200078e0a33 */
[C---:B------:R-:W-:Y:S01]  /*1cd0*/  ISETP.GT.U32.AND P3, PT, R4.reuse, R61, PT ;  /* 0x0000003d0400720c */ /* 0x040fe20003f64070 */
[--C-:B------:R-:W-:Y:S01]  /*1ce0*/  @!P2 IMAD.IADD R11, R11, 0x1, -R4.reuse ;  /* 0x000000010b0ba824 */ /* 0x100fe200078e0a04 */
[C---:B------:R-:W-:Y:S01]  /*1cf0*/  ISETP.GT.U32.AND P2, PT, R4.reuse, R67, PT ;  /* 0x000000430400720c */ /* 0x040fe20003f44070 */
[--C-:B------:R-:W-:Y:S02]  /*1d00*/  @!P6 IMAD.IADD R59, R59, 0x1, -R4.reuse ;  /* 0x000000013b3be824 */ /* 0x100fe400078e0a04 */
[--C-:B------:R-:W-:Y:S01]  /*1d10*/  @!P4 IMAD.IADD R55, R55, 0x1, -R4.reuse ;  /* 0x000000013737c824 */ /* 0x100fe200078e0a04 */
[C---:B------:R-:W-:Y:S01]  /*1d20*/  ISETP.GT.U32.AND P4, PT, R4.reuse, R63, PT ;  /* 0x0000003f0400720c */ /* 0x040fe20003f84070 */
[----:B------:R-:W-:Y:S01]  /*1d30*/  @!P1 IMAD.IADD R57, R57, 0x1, -R4 ;  /* 0x0000000139399824 */ /* 0x000fe200078e0a04 */
[----:B------:R-:W-:Y:S01]  /*1d40*/  ISETP.GT.U32.AND P1, PT, R4, R65, PT ;  /* 0x000000410400720c */ /* 0x000fe20003f24070 */
[----:B------:R-:W-:Y:S01]  /*1d50*/  IMAD.HI.U32 R6, R6, R0, RZ ;  /* 0x0000000006067227 */ /* 0x000fe200078e00ff */
[----:B------:R-:W-:-:S03]  /*1d60*/  ISETP.GT.U32.AND P6, PT, R4, R59, PT ;  /* 0x0000003b0400720c */ /* 0x000fc60003fc4070 */
[--C-:B------:R-:W-:Y:S01]  /*1d70*/  @!P5 IMAD.IADD R9, R9, 0x1, -R4.reuse ;  /* 0x000000010909d824 */ /* 0x100fe200078e0a04 */
[----:B------:R-:W-:Y:S01]  /*1d80*/  ISETP.GE.AND P5, PT, R28, RZ, PT ;  /* 0x000000ff1c00720c */ /* 0x000fe20003fa6270 */
[--C-:B------:R-:W-:Y:S01]  /*1d90*/  @!P3 IMAD.IADD R61, R61, 0x1, -R4.reuse ;  /* 0x000000013d3db824 */ /* 0x100fe200078e0a04 */
[----:B------:R-:W-:Y:S01]  /*1da0*/  ISETP.GE.AND P3, PT, R26, RZ, PT ;  /* 0x000000ff1a00720c */ /* 0x000fe20003f66270 */
[--C-:B------:R-:W-:Y:S01]  /*1db0*/  @!P2 IMAD.IADD R67, R67, 0x1, -R4.reuse ;  /* 0x000000014343a824 */ /* 0x100fe200078e0a04 */
[----:B------:R-:W-:Y:S01]  /*1dc0*/  ISETP.GE.AND P2, PT, R218, c[0x0][0x180], PT ;  /* 0x00006000da007a0c */ /* 0x000fe20003f46270 */
[--C-:B------:R-:W-:Y:S01]  /*1dd0*/  @!P4 IMAD.IADD R63, R63, 0x1, -R4.reuse ;  /* 0x000000013f3fc824 */ /* 0x100fe200078e0a04 */
[----:B------:R-:W-:Y:S01]  /*1de0*/  ISETP.GE.AND P4, PT, R30, RZ, PT ;  /* 0x000000ff1e00720c */ /* 0x000fe20003f86270 */
[----:B------:R-:W-:Y:S01]  /*1df0*/  @!P1 IMAD.IADD R65, R65, 0x1, -R4 ;  /* 0x0000000141419824 */ /* 0x000fe200078e0a04 */
[----:B------:R-:W-:Y:S01]  /*1e00*/  SEL R8, R2, RZ, !P2 ;  /* 0x000000ff02087207 */ /* 0x000fe20005000000 */
[----:B------:R-:W-:Y:S01]  /*1e10*/  IMAD.MOV R6, RZ, RZ, -R6 ;  /* 0x000000ffff067224 */ /* 0x000fe200078e0a06 */
[----:B------:R-:W-:Y:S01]  /*1e20*/  ISETP.GT.U32.AND P2, PT, R4, R61, PT ;  /* 0x0000003d0400720c */ /* 0x000fe20003f44070 */
[----:B------:R-:W-:Y:S01]  /*1e30*/  @!P6 IMAD.IADD R59, R59, 0x1, -R4 ;  /* 0x000000013b3be824 */ /* 0x000fe200078e0a04 */
[----:B------:R-:W-:Y:S01]  /*1e40*/  ISETP.GE.AND P1, PT, R32, RZ, PT ;  /* 0x000000ff2000720c */ /* 0x000fe20003f26270 */
[----:B------:R-:W-:Y:S01]  /*1e50*/  @!P5 IMAD.MOV R57, RZ, RZ, -R57 ;  /* 0x000000ffff39d224 */ /* 0x000fe200078e0a39 */
[C---:B------:R-:W-:Y:S01]  /*1e60*/  ISETP.GT.U32.AND P5, PT, R4.reuse, R63, PT ;  /* 0x0000003f0400720c */ /* 0x040fe20003fa4070 */
[----:B------:R-:W-:Y:S01]  /*1e70*/  @!P3 IMAD.MOV R55, RZ, RZ, -R55 ;  /* 0x000000ffff37b224 */ /* 0x000fe200078e0a37 */
[----:B------:R-:W-:Y:S01]  /*1e80*/  ISETP.GT.U32.AND P3, PT, R4, R9, PT ;  /* 0x000000090400720c */ /* 0x000fe20003f64070 */
[----:B------:R-:W-:Y:S01]  /*1e90*/  IMAD R6, R3, R6, R0 ;  /* 0x0000000603067224 */ /* 0x000fe200078e0200 */
[----:B------:R-:W-:Y:S01]  /*1ea0*/  ISETP.GE.AND P6, PT, R24, RZ, PT ;  /* 0x000000ff1800720c */ /* 0x000fe20003fc6270 */
[----:B------:R-:W-:Y:S01]  /*1eb0*/  @!P4 IMAD.MOV R11, RZ, RZ, -R11 ;  /* 0x000000ffff0bc224 */ /* 0x000fe200078e0a0b */
[----:B------:R-:W-:Y:S01]  /*1ec0*/  ISETP.GT.U32.AND P4, PT, R4, R65, PT ;  /* 0x000000410400720c */ /* 0x000fe20003f84070 */
[----:B------:R-:W-:-:S02]  /*1ed0*/  IMAD R0, R234, c[0x0][0x188], RZ ;  /* 0x00006200ea007a24 */ /* 0x000fc400078e02ff */
[--C-:B------:R-:W-:Y:S01]  /*1ee0*/  @!P2 IMAD.IADD R61, R61, 0x1, -R4.reuse ;  /* 0x000000013d3da824 */ /* 0x100fe200078e0a04 */
[----:B------:R-:W-:Y:S01]  /*1ef0*/  ISETP.GT.U32.AND P2, PT, R3, R6, PT ;  /* 0x000000060300720c */ /* 0x000fe20003f44070 */
[----:B------:R-:W-:Y:S01]  /*1f00*/  @!P1 IMAD.MOV R59, RZ, RZ, -R59 ;  /* 0x000000ffff3b9224 */ /* 0x000fe200078e0a3b */
[----:B------:R-:W-:Y:S01]  /*1f10*/  ISETP.GT.U32.AND P1, PT, R4, R67, PT ;  /* 0x000000430400720c */ /* 0x000fe20003f24070 */
[--C-:B------:R-:W-:Y:S01]  /*1f20*/  @!P5 IMAD.IADD R63, R63, 0x1, -R4.reuse ;  /* 0x000000013f3fd824 */ /* 0x100fe200078e0a04 */
[----:B------:R-:W-:Y:S01]  /*1f30*/  ISETP.GE.AND P5, PT, R36, RZ, PT ;  /* 0x000000ff2400720c */ /* 0x000fe20003fa6270 */
[----:B------:R-:W-:Y:S01]  /*1f40*/  @!P3 IMAD.IADD R9, R9, 0x1, -R4 ;  /* 0x000000010909b824 */ /* 0x000fe200078e0a04 */
[----:B------:R-:W-:Y:S01]  /*1f50*/  ISETP.GE.AND P3, PT, R34, RZ, PT ;  /* 0x000000ff2200720c */ /* 0x000fe20003f66270 */
[----:B------:R-:W-:Y:S02]  /*1f60*/  IMAD R116, R69, 0x2, R0 ;  /* 0x0000000245747824 */ /* 0x000fe400078e0200 */
[----:B------:R-:W-:Y:S01]  /*1f70*/  @!P4 IMAD.IADD R65, R65, 0x1, -R4 ;  /* 0x000000014141c824 */ /* 0x000fe200078e0a04 */
[----:B------:R-:W-:Y:S01]  /*1f80*/  ISETP.GE.AND P4, PT, R38, RZ, PT ;  /* 0x000000ff2600720c */ /* 0x000fe20003f86270 */
[----:B------:R-:W-:-:S02]  /*1f90*/  IMAD R117, R69, 0x2, R116 ;  /* 0x0000000245757824 */ /* 0x000fc400078e0274 */
[----:B------:R-:W-:Y:S01]  /*1fa0*/  @!P2 IMAD.IADD R6, R6, 0x1, -R3 ;  /* 0x000000010606a824 */ /* 0x000fe200078e0a03 */
[----:B------:R-:W-:Y:S01]  /*1fb0*/  ISETP.GE.AND P2, PT, R232, c[0x0][0x180], PT ;  /* 0x00006000e8007a0c */ /* 0x000fe20003f46270 */
[----:B------:R-:W-:Y:S01]  /*1fc0*/  @!P1 IMAD.IADD R67, R67, 0x1, -R4 ;  /* 0x0000000143439824 */ /* 0x000fe200078e0a04 */
[----:B------:R-:W-:Y:S01]  /*1fd0*/  ISETP.GE.AND P1, PT, R40, RZ, PT ;  /* 0x000000ff2800720c */ /* 0x000fe20003f26270 */
[----:B------:R-:W-:Y:S01]  /*1fe0*/  @!P5 IMAD.MOV R9, RZ, RZ, -R9 ;  /* 0x000000ffff09d224 */ /* 0x000fe200078e0a09 */
[----:B------:R-:W-:Y:S01]  /*1ff0*/  SEL R4, R2, RZ, !P2 ;  /* 0x000000ff02047207 */ /* 0x000fe20005000000 */
[----:B------:R-:W-:Y:S01]  /*2000*/  @!P3 IMAD.MOV R61, RZ, RZ, -R61 ;  /* 0x000000ffff3db224 */ /* 0x000fe200078e0a3d */
[----:B------:R-:W-:Y:S01]  /*2010*/  ISETP.GE.AND P5, PT, R230, c[0x0][0x180], PT ;  /* 0x00006000e6007a0c */ /* 0x000fe20003fa6270 */
[C---:B------:R-:W-:Y:S01]  /*2020*/  IMAD R118, R69.reuse, 0x2, R117 ;  /* 0x0000000245767824 */ /* 0x040fe200078e0275 */
[----:B------:R-:W-:Y:S01]  /*2030*/  ISETP.NE.U32.AND P3, PT, R4, RZ, PT ;  /* 0x000000ff0400720c */ /* 0x000fe20003f65070 */
[----:B------:R-:W-:Y:S01]  /*2040*/  @!P4 IMAD.MOV R63, RZ, RZ, -R63 ;  /* 0x000000ffff3fc224 */ /* 0x000fe200078e0a3f */
[----:B------:R-:W-:Y:S01]  /*2050*/  SEL R4, R2, RZ, !P5 ;  /* 0x000000ff02047207 */ /* 0x000fe20006800000 */
[----:B------:R-:W-:Y:S01]  /*2060*/  IMAD R119, R69, 0x2, R118 ;  /* 0x0000000245777824 */ /* 0x000fe200078e0276 */
[----:B------:R-:W-:Y:S01]  /*2070*/  ISETP.GE.AND P5, PT, R22, RZ, PT ;  /* 0x000000ff1600720c */ /* 0x000fe20003fa6270 */
[----:B------:R-:W-:Y:S01]  /*2080*/  @!P6 IMAD.MOV R53, RZ, RZ, -R53 ;  /* 0x000000ffff35e224 */ /* 0x000fe200078e0a35 */
[----:B------:R-:W-:Y:S01]  /*2090*/  ISETP.GT.U32.AND P2, PT, R3, R6, PT ;  /* 0x000000060300720c */ /* 0x000fe20003f44070 */
[C---:B------:R-:W-:Y:S01]  /*20a0*/  IMAD R120, R69.reuse, 0x2, R119 ;  /* 0x0000000245787824 */ /* 0x040fe200078e0277 */
[----:B------:R-:W-:Y:S01]  /*20b0*/  ISETP.NE.U32.AND P4, PT, R4, RZ, PT ;  /* 0x000000ff0400720c */ /* 0x000fe20003f85070 */
[----:B------:R-:W-:Y:S01]  /*20c0*/  @!P1 IMAD.MOV R65, RZ, RZ, -R65 ;  /* 0x000000ffff419224 */ /* 0x000fe200078e0a41 */
[----:B------:R-:W-:Y:S01]  /*20d0*/  ISETP.NE.AND P1, PT, RZ, c[0x0][0x17c], PT ;  /* 0x00005f00ff007a0c */ /* 0x000fe20003f25270 */
[----:B------:R-:W-:Y:S01]  /*20e0*/  IMAD R121, R69, 0x2, R120 ;  /* 0x0000000245797824 */ /* 0x000fe200078e0278 */
[----:B------:R-:W-:-:S02]  /*20f0*/  LOP3.LUT R4, RZ, c[0x0][0x17c], RZ, 0x33, !PT ;  /* 0x00005f00ff047a12 */ /* 0x000fc400078e33ff */
[----:B------:R-:W-:Y:S01]  /*2100*/  ISETP.NE.U32.AND P6, PT, R8, RZ, PT ;  /* 0x000000ff0800720c */ /* 0x000fe20003fc5070 */
[C---:B------:R-:W-:Y:S01]  /*2110*/  IMAD R122, R69.reuse, 0x2, R121 ;  /* 0x00000002457a7824 */ /* 0x040fe200078e0279 */
[C---:B------:R-:W-:Y:S01]  /*2120*/  SEL R130, R4.reuse, R7, !P1 ;  /* 0x0000000704827207 */ /* 0x040fe20004800000 */
[----:B------:R-:W-:Y:S01]  /*2130*/  @!P5 IMAD.MOV R67, RZ, RZ, -R67 ;  /* 0x000000ffff43d224 */ /* 0x000fe200078e0a43 */
[----:B------:R-:W-:Y:S01]  /*2140*/  SEL R132, R4, R13, !P1 ;  /* 0x0000000d04847207 */ /* 0x000fe20004800000 */
[----:B------:R-:W-:Y:S01]  /*2150*/  @!P2 IMAD.IADD R6, R6, 0x1, -R3 ;  /* 0x000000010606a824 */ /* 0x000fe200078e0a03 */
[C---:B------:R-:W-:Y:S01]  /*2160*/  SEL R134, R4.reuse, R15, !P1 ;  /* 0x0000000f04867207 */ /* 0x040fe20004800000 */
[C---:B------:R-:W-:Y:S01]  /*2170*/  IMAD R123, R69.reuse, 0x2, R122 ;  /* 0x00000002457b7824 */ /* 0x040fe200078e027a */
[C---:B------:R-:W-:Y:S01]  /*2180*/  SEL R136, R4.reuse, R17, !P1 ;  /* 0x0000001104887207 */ /* 0x040fe20004800000 */
[----:B------:R-:W-:Y:S01]  /*2190*/  IMAD.MOV.U32 R127, RZ, RZ, R6 ;  /* 0x000000ffff7f7224 */ /* 0x000fe200078e0006 */
[C---:B------:R-:W-:Y:S01]  /*21a0*/  SEL R138, R4.reuse, R19, !P1 ;  /* 0x00000013048a7207 */ /* 0x040fe20004800000 */
[C---:B------:R-:W-:Y:S01]  /*21b0*/  IMAD R124, R69.reuse, 0x2, R123 ;  /* 0x00000002457c7824 */ /* 0x040fe200078e027b */
[----:B------:R-:W-:Y:S01]  /*21c0*/  SEL R140, R4, R21, !P1 ;  /* 0x00000015048c7207 */ /* 0x000fe20004800000 */
[----:B------:R-:W-:Y:S01]  /*21d0*/  IMAD R130, R130, c[0x0][0x190], RZ ;  /* 0x0000640082827a24 */ /* 0x000fe200078e02ff */
        /* <DEDUP_REMOVED lines=51> */
[C---:B------:R-:W-:Y:S01]  /*2510*/  IMAD R4, R69.reuse, 0x2, R3 ;  /* 0x0000000245047824 */ /* 0x040fe200078e0203 */
[----:B------:R-:W-:Y:S01]  /*2520*/  ISETP.GE.AND P2, PT, R202, RZ, PT ;  /* 0x000000ffca00720c */ /* 0x000fe20003f46270 */
[----:B------:R-:W-:Y:S01]  /*2530*/  IMAD R176, R176, c[0x0][0x190], RZ ;  /* 0x00006400b0b07a24 */ /* 0x000fe200078e02ff */
[----:B------:R-:W-:Y:S01]  /*2540*/  ISETP.NE.AND P1, PT, RZ, c[0x0][0x178], PT ;  /* 0x00005e00ff007a0c */ /* 0x000fe20003f25270 */
[----:B------:R-:W-:Y:S01]  /*2550*/  IMAD R5, R69, 0x2, R4 ;  /* 0x0000000245057824 */ /* 0x000fe200078e0204 */
[----:B------:R-:W-:Y:S01]  /*2560*/  LEA R31, P5, R129, c[0x0][0x168], 0x2 ;  /* 0x00005a00811f7a11 */ /* 0x000fe200078a10ff */
[----:B------:R-:W-:-:S02]  /*2570*/  IMAD R178, R178, c[0x0][0x190], RZ ;  /* 0x00006400b2b27a24 */ /* 0x000fc400078e02ff */
[----:B------:R-:W-:Y:S01]  /*2580*/  IMAD R6, R69, 0x2, R5 ;  /* 0x0000000245067824 */ /* 0x000fe200078e0205 */
[----:B------:R-:W-:Y:S01]  /*2590*/  LEA.HI.X.SX32 R61, R129, c[0x0][0x16c], 0x2, P5 ;  /* 0x00005b00813d7a11 */ /* 0x000fe200028f16ff */
[----:B------:R-:W-:Y:S02]  /*25a0*/  IMAD R180, R180, c[0x0][0x190], RZ ;  /* 0x00006400b4b47a24 */ /* 0x000fe400078e02ff */
[----:B------:R-:W-:Y:S02]  /*25b0*/  IMAD R182, R182, c[0x0][0x190], RZ ;  /* 0x00006400b6b67a24 */ /* 0x000fe400078e02ff */
[----:B------:R-:W-:Y:S02]  /*25c0*/  @!P2 IMAD.MOV R127, RZ, RZ, -R127 ;  /* 0x000000ffff7fa224 */ /* 0x000fe400078e0a7f */
[----:B------:R-:W-:Y:S01]  /*25d0*/  @!P1 LOP3.LUT R127, RZ, c[0x0][0x178], RZ, 0x33, !PT ;  /* 0x00005e00ff7f9a12 */ /* 0x000fe200078e33ff */
[----:B------:R-:W-:Y:S02]  /*25e0*/  IMAD R184, R184, c[0x0][0x190], RZ ;  /* 0x00006400b8b87a24 */ /* 0x000fe400078e02ff */
[----:B------:R-:W-:-:S02]  /*25f0*/  IMAD R186, R186, c[0x0][0x190], RZ ;  /* 0x00006400baba7a24 */ /* 0x000fc400078e02ff */
[----:B------:R-:W-:Y:S02]  /*2600*/  IMAD R127, R127, c[0x0][0x184], RZ ;  /* 0x000061007f7f7a24 */ /* 0x000fe400078e02ff */
[----:B------:R-:W-:Y:S02]  /*2610*/  IMAD R188, R188, c[0x0][0x190], RZ ;  /* 0x00006400bcbc7a24 */ /* 0x000fe400078e02ff */
[----:B------:R-:W-:Y:S01]  /*2620*/  IMAD R190, R190, c[0x0][0x190], RZ ;  /* 0x00006400bebe7a24 */ /* 0x000fe200078e02ff */
[----:B------:R-:W-:Y:S01]  /*2630*/  LEA R101, P1, R127, c[0x0][0x160], 0x2 ;  /* 0x000058007f657a11 */ /* 0x000fe200078210ff */
[----:B------:R-:W-:-:S03]  /*2640*/  IMAD R192, R192, c[0x0][0x190], RZ ;  /* 0x00006400c0c07a24 */ /* 0x000fc600078e02ff */
[----:B------:R-:W-:Y:S02]  /*2650*/  LEA.HI.X.SX32 R103, R127, c[0x0][0x164], 0x2, P1 ;  /* 0x000059007f677a11 */ /* 0x000fe400008f16ff */
[CC--:B------:R-:W-:Y:S02]  /*2660*/  LEA R72, P1, R3.reuse, R101.reuse, 0x2 ;  /* 0x0000006503487211 */ /* 0x0c0fe400078210ff */
[C---:B------:R-:W-:Y:S02]  /*2670*/  LEA R58, P2, R4.reuse, R101, 0x2 ;  /* 0x00000065043a7211 */ /* 0x040fe400078410ff */
[----:B------:R-:W-:Y:S02]  /*2680*/  LEA.HI.X.SX32 R73, R3, R103, 0x2, P1 ;  /* 0x0000006703497211 */ /* 0x000fe400008f16ff */
[----:B------:R-:W-:Y:S02]  /*2690*/  LEA R64, P1, R5, R101, 0x2 ;  /* 0x0000006505407211 */ /* 0x000fe400078210ff */
[----:B------:R-:W-:-:S02]  /*26a0*/  LEA.HI.X.SX32 R59, R4, R103, 0x2, P2 ;  /* 0x00000067043b7211 */ /* 0x000fc400010f16ff */
[----:B------:R-:W-:Y:S02]  /*26b0*/  LEA R36, P2, R6, R101, 0x2 ;  /* 0x0000006506247211 */ /* 0x000fe400078410ff */
[----:B------:R-:W-:Y:S02]  /*26c0*/  LEA.HI.X.SX32 R65, R5, R103, 0x2, P1 ;  /* 0x0000006705417211 */ /* 0x000fe400008f16ff */
[----:B------:R-:W-:Y:S02]  /*26d0*/  LEA R98, P1, R0, R101, 0x2 ;  /* 0x0000006500627211 */ /* 0x000fe400078210ff */
[----:B------:R-:W-:Y:S02]  /*26e0*/  LEA.HI.X.SX32 R37, R6, R103, 0x2, P2 ;  /* 0x0000006706257211 */ /* 0x000fe400010f16ff */
[----:B------:R-:W-:Y:S02]  /*26f0*/  LEA R68, P2, R116, R101, 0x2 ;  /* 0x0000006574447211 */ /* 0x000fe400078410ff */
[----:B------:R-:W-:-:S02]  /*2700*/  LEA.HI.X.SX32 R99, R0, R103, 0x2, P1 ;  /* 0x0000006700637211 */ /* 0x000fc400008f16ff */
[C---:B------:R-:W-:Y:S02]  /*2710*/  LEA R32, P1, R117.reuse, R101, 0x2 ;  /* 0x0000006575207211 */ /* 0x040fe400078210ff */
[----:B------:R-:W-:Y:S01]  /*2720*/  LEA.HI.X.SX32 R69, R116, R103, 0x2, P2 ;  /* 0x0000006774457211 */ /* 0x000fe200010f16ff */
[----:B------:R1:W-:Y:S01]  /*2730*/  LDGSTS.E [R217+0xc000], [R98.64], P0 ;  /* 0x0c00000062d97fae */ /* 0x0003e20008121854 */
[C---:B------:R-:W-:Y:S02]  /*2740*/  LEA R70, P2, R118.reuse, R101, 0x2 ;  /* 0x0000006576467211 */ /* 0x040fe400078410ff */
[----:B------:R-:W-:Y:S02]  /*2750*/  LEA.HI.X.SX32 R33, R117, R103, 0x2, P1 ;  /* 0x0000006775217211 */ /* 0x000fe400008f16ff */
[----:B------:R-:W-:Y:S02]  /*2760*/  LEA R78, P1, R119, R101, 0x2 ;  /* 0x00000065774e7211 */ /* 0x000fe400078210ff */
[----:B------:R-:W-:Y:S01]  /*2770*/  LEA.HI.X.SX32 R71, R118, R103, 0x2, P2 ;  /* 0x0000006776477211 */ /* 0x000fe200010f16ff */
[----:B------:R2:W-:Y:S01]  /*2780*/  LDGSTS.E [R217+0xc400], [R32.64], P3 ;  /* 0x0c40000020d97fae */ /* 0x0005e20009921854 */
[----:B------:R-:W-:-:S02]  /*2790*/  LEA R4, P2, R120, R101, 0x2 ;  /* 0x0000006578047211 */ /* 0x000fc400078410ff */
[----:B------:R-:W-:Y:S02]  /*27a0*/  LEA R76, P5, R123, R101, 0x2 ;  /* 0x000000657b4c7211 */ /* 0x000fe400078a10ff */
[----:B------:R-:W-:Y:S02]  /*27b0*/  LEA.HI.X.SX32 R79, R119, R103, 0x2, P1 ;  /* 0x00000067774f7211 */ /* 0x000fe400008f16ff */
[----:B------:R-:W-:Y:S02]  /*27c0*/  LEA R82, P1, R121, R101, 0x2 ;  /* 0x0000006579527211 */ /* 0x000fe400078210ff */
[-C--:B------:R-:W-:Y:S01]  /*27d0*/  LEA.HI.X.SX32 R5, R120, R103.reuse, 0x2, P2 ;  /* 0x0000006778057211 */ /* 0x080fe200010f16ff */
[----:B------:R3:W-:Y:S01]  /*27e0*/  LDGSTS.E [R217+0xc800], [R78.64], P4 ;  /* 0x0c8000004ed97fae */ /* 0x0007e2000a121854 */
[----:B------:R-:W-:Y:S02]  /*27f0*/  LEA.HI.X.SX32 R77, R123, R103, 0x2, P5 ;  /* 0x000000677b4d7211 */ /* 0x000fe400028f16ff */
[----:B------:R-:W-:-:S02]  /*2800*/  LEA R54, P2, R122, R101, 0x2 ;  /* 0x000000657a367211 */ /* 0x000fc400078410ff */
[----:B------:R-:W-:Y:S02]  /*2810*/  LEA R62, P5, R124, R101, 0x2 ;  /* 0x000000657c3e7211 */ /* 0x000fe400078a10ff */
[----:B------:R-:W-:Y:S02]  /*2820*/  LEA.HI.X.SX32 R83, R121, R103, 0x2, P1 ;  /* 0x0000006779537211 */ /* 0x000fe400008f16ff */
[----:B------:R-:W-:Y:S02]  /*2830*/  LEA R66, P1, R130, R31, 0x2 ;  /* 0x0000001f82427211 */ /* 0x000fe400078210ff */
[-C--:B------:R-:W-:Y:S02]  /*2840*/  LEA.HI.X.SX32 R55, R122, R103.reuse, 0x2, P2 ;  /* 0x000000677a377211 */ /* 0x080fe400010f16ff */
[----:B------:R-:W-:Y:S02]  /*2850*/  LEA.HI.X.SX32 R63, R124, R103, 0x2, P5 ;  /* 0x000000677c3f7211 */ /* 0x000fe400028f16ff */
[----:B------:R-:W-:-:S02]  /*2860*/  LEA R74, P2, R125, R101, 0x2 ;  /* 0x000000657d4a7211 */ /* 0x000fc400078410ff */
[----:B------:R-:W-:Y:S02]  /*2870*/  LEA R28, P5, R132, R31, 0x2 ;  /* 0x0000001f841c7211 */ /* 0x000fe400078a10ff */
[----:B------:R-:W-:Y:S02]  /*2880*/  LEA.HI.X.SX32 R67, R130, R61, 0x2, P1 ;  /* 0x0000003d82437211 */ /* 0x000fe400008f16ff */
[----:B------:R-:W-:Y:S02]  /*2890*/  LEA R52, P1, R134, R31, 0x2 ;  /* 0x0000001f86347211 */ /* 0x000fe400078210ff */
[----:B------:R-:W-:Y:S02]  /*28a0*/  LEA.HI.X.SX32 R75, R125, R103, 0x2, P2 ;  /* 0x000000677d4b7211 */ /* 0x000fe400010f16ff */
        /* <DEDUP_REMOVED lines=57> */
[-C--:B------:R-:W-:Y:S02]  /*2c40*/  LEA.HI.X.SX32 R81, R188, R61.reuse, 0x2, P1 ;  /* 0x0000003dbc517211 */ /* 0x080fe400008f16ff */
[----:B------:R-:W-:Y:S02]  /*2c50*/  ISETP.GE.AND P1, PT, R228, c[0x0][0x180], PT ;  /* 0x00006000e4007a0c */ /* 0x000fe40003f26270 */
[-C--:B------:R-:W-:Y:S02]  /*2c60*/  LEA.HI.X.SX32 R7, R190, R61.reuse, 0x2, P2 ;  /* 0x0000003dbe077211 */ /* 0x080fe400010f16ff */
[----:B------:R-:W-:Y:S02]  /*2c70*/  LEA.HI.X.SX32 R31, R192, R61, 0x2, P5 ;  /* 0x0000003dc01f7211 */ /* 0x000fe400028f16ff */
[----:B------:R-:W-:-:S02]  /*2c80*/  ISETP.GE.AND P2, PT, R226, c[0x0][0x180], PT ;  /* 0x00006000e2007a0c */ /* 0x000fc40003f46270 */
[----:B------:R-:W-:Y:S01]  /*2c90*/  LEA R60, P5, R126, R101, 0x2 ;  /* 0x000000657e3c7211 */ /* 0x000fe200078a10ff */
[----:B------:R-:W-:Y:S01]  /*2ca0*/  IMAD.U32 R101, RZ, RZ, UR5 ;  /* 0x00000005ff657e24 */ /* 0x000fe2000f8e00ff */
[----:B------:R-:W-:Y:S02]  /*2cb0*/  SEL R3, R2, RZ, !P1 ;  /* 0x000000ff02037207 */ /* 0x000fe40004800000 */
[----:B------:R-:W-:Y:S01]  /*2cc0*/  ISETP.GE.AND P1, PT, R224, c[0x0][0x180], PT ;  /* 0x00006000e0007a0c */ /* 0x000fe20003f26270 */
[----:B--2---:R-:W-:Y:S01]  /*2cd0*/  IMAD.WIDE R32, R101, 0x4, R32 ;  /* 0x0000000465207825 */ /* 0x004fe200078e0220 */
[----:B------:R-:W-:Y:S02]  /*2ce0*/  SEL R100, R2, RZ, !P2 ;  /* 0x000000ff02647207 */ /* 0x000fe40005000000 */
[----:B------:R-:W-:Y:S01]  /*2cf0*/  LEA.HI.X.SX32 R61, R126, R103, 0x2, P5 ;  /* 0x000000677e3d7211 */ /* 0x000fe200028f16ff */
[----:B------:R-:W-:Y:S01]  /*2d00*/  IMAD.U32 R103, RZ, RZ, UR5 ;  /* 0x00000005ff677e24 */ /* 0x000fe2000f8e00ff */
[----:B------:R-:W-:-:S02]  /*2d10*/  ISETP.NE.U32.AND P2, PT, R3, RZ, PT ;  /* 0x000000ff0300720c */ /* 0x000fc40003f45070 */
[----:B------:R-:W-:Y:S02]  /*2d20*/  ISETP.GE.AND P5, PT, R222, c[0x0][0x180], PT ;  /* 0x00006000de007a0c */ /* 0x000fe40003fa6270 */
[----:B------:R-:W-:Y:S02]  /*2d30*/  SEL R3, R2, RZ, !P1 ;  /* 0x000000ff02037207 */ /* 0x000fe40004800000 */
[----:B------:R-:W-:Y:S02]  /*2d40*/  ISETP.NE.U32.AND P1, PT, R100, RZ, PT ;  /* 0x000000ff6400720c */ /* 0x000fe40003f25070 */
[----:B------:R-:W-:Y:S02]  /*2d50*/  SEL R100, R2, RZ, !P5 ;  /* 0x000000ff02647207 */ /* 0x000fe40006800000 */
[----:B------:R-:W-:Y:S02]  /*2d60*/  ISETP.NE.U32.AND P0, PT, R3, RZ, PT ;  /* 0x000000ff0300720c */ /* 0x000fe40003f05070 */
[----:B------:R-:W-:Y:S01]  /*2d70*/  ISETP.NE.U32.AND P5, PT, R100, RZ, PT ;  /* 0x000000ff6400720c */ /* 0x000fe20003fa5070 */
[----:B------:R2:W-:Y:S01]  /*2d80*/  LDGSTS.E [R217+0xcc00], [R82.64], P2 ;  /* 0x0cc0000052d97fae */ /* 0x0005e20009121854 */
[----:B------:R-:W-:-:S02]  /*2d90*/  ISETP.GE.AND P3, PT, R220, c[0x0][0x180], PT ;  /* 0x00006000dc007a0c */ /* 0x000fc40003f66270 */
[----:B------:R-:W-:Y:S02]  /*2da0*/  ISETP.GE.AND P4, PT, R233, c[0x0][0x180], PT ;  /* 0x00006000e9007a0c */ /* 0x000fe40003f86270 */
[C---:B------:R-:W-:Y:S01]  /*2db0*/  SEL R3, R2.reuse, RZ, !P3 ;  /* 0x000000ff02037207 */ /* 0x040fe20005800000 */
[----:B------:R4:W-:Y:S01]  /*2dc0*/  LDGSTS.E [R217+0xd000], [R76.64], P1 ;  /* 0x0d0000004cd97fae */ /* 0x0009e20008921854 */
[----:B------:R-:W-:Y:S02]  /*2dd0*/  ISETP.GE.AND P3, PT, R231, c[0x0][0x180], PT ;  /* 0x00006000e7007a0c */ /* 0x000fe40003f66270 */
[C---:B------:R-:W-:Y:S01]  /*2de0*/  SEL R100, R2.reuse, RZ, !P4 ;  /* 0x000000ff02647207 */ /* 0x040fe20006000000 */
[----:B------:R5:W-:Y:S01]  /*2df0*/  LDGSTS.E [R217+0xd400], [R74.64], P0 ;  /* 0x0d4000004ad97fae */ /* 0x000be20008121854 */
[----:B------:R-:W-:Y:S01]  /*2e00*/  ISETP.NE.U32.AND P2, PT, R3, RZ, PT ;  /* 0x000000ff0300720c */ /* 0x000fe20003f45070 */
[----:B--2---:R-:W-:Y:S01]  /*2e10*/  IMAD.WIDE R82, R101, 0x4, R82 ;  /* 0x0000000465527825 */ /* 0x004fe200078e0252 */
[----:B------:R-:W-:Y:S01]  /*2e20*/  ISETP.GE.AND P4, PT, R229, c[0x0][0x180], PT ;  /* 0x00006000e5007a0c */ /* 0x000fe20003f86270 */
[----:B------:R2:W-:Y:S01]  /*2e30*/  LDGSTS.E [R217+0xd800], [R72.64], P5 ;  /* 0x0d80000048d97fae */ /* 0x0005e2000a921854 */
[----:B------:R-:W-:-:S02]  /*2e40*/  SEL R3, R2, RZ, !P3 ;  /* 0x000000ff02037207 */ /* 0x000fc40005800000 */
[----:B------:R-:W-:Y:S01]  /*2e50*/  ISETP.NE.U32.AND P3, PT, R100, RZ, PT ;  /* 0x000000ff6400720c */ /* 0x000fe20003f65070 */
[----:B----4-:R-:W-:Y:S01]  /*2e60*/  IMAD.WIDE R76, R101, 0x4, R76 ;  /* 0x00000004654c7825 */ /* 0x010fe200078e024c */
[----:B------:R-:W-:Y:S02]  /*2e70*/  ISETP.GE.AND P0, PT, R227, c[0x0][0x180], PT ;  /* 0x00006000e3007a0c */ /* 0x000fe40003f06270 */
[C---:B------:R-:W-:Y:S01]  /*2e80*/  SEL R100, R2.reuse, RZ, !P4 ;  /* 0x000000ff02647207 */ /* 0x040fe20006000000 */
[----:B-----5:R-:W-:Y:S01]  /*2e90*/  IMAD.WIDE R74, R103, 0x4, R74 ;  /* 0x00000004674a7825 */ /* 0x020fe200078e024a */
[----:B------:R-:W-:Y:S01]  /*2ea0*/  ISETP.NE.U32.AND P4, PT, R3, RZ, PT ;  /* 0x000000ff0300720c */ /* 0x000fe20003f85070 */
[----:B------:R4:W-:Y:S01]  /*2eb0*/  LDGSTS.E [R217+0xdc00], [R64.64], P2 ;  /* 0x0dc0000040d97fae */ /* 0x0009e20009121854 */
[----:B------:R-:W-:Y:S02]  /*2ec0*/  ISETP.GE.AND P5, PT, R225, c[0x0][0x180], PT ;  /* 0x00006000e1007a0c */ /* 0x000fe40003fa6270 */
[----:B------:R-:W-:-:S02]  /*2ed0*/  SEL R3, R2, RZ, !P0 ;  /* 0x000000ff02037207 */ /* 0x000fc40004000000 */
[----:B------:R-:W-:Y:S01]  /*2ee0*/  ISETP.NE.U32.AND P1, PT, R100, RZ, PT ;  /* 0x000000ff6400720c */ /* 0x000fe20003f25070 */
[----:B------:R5:W-:Y:S01]  /*2ef0*/  LDGSTS.E [R216+0xc200], [R68.64], P3 ;  /* 0x0c20000044d87fae */ /* 0x000be20009921854 */
[C---:B------:R-:W-:Y:S02]  /*2f00*/  SEL R100, R2.reuse, RZ, !P5 ;  /* 0x000000ff02647207 */ /* 0x040fe40006800000 */
[----:B------:R-:W-:Y:S02]  /*2f10*/  ISETP.GE.AND P0, PT, R223, c[0x0][0x180], PT ;  /* 0x00006000df007a0c */ /* 0x000fe40003f06270 */
[----:B------:R-:W-:Y:S01]  /*2f20*/  ISETP.NE.U32.AND P5, PT, R3, RZ, PT ;  /* 0x000000ff0300720c */ /* 0x000fe20003fa5070 */
[----:B------:R1:W-:Y:S01]  /*2f30*/  LDGSTS.E [R216+0xc600], [R70.64], P4 ;  /* 0x0c60000046d87fae */ /* 0x0003e2000a121854 */
[----:B------:R-:W-:Y:S02]  /*2f40*/  SEL R3, R2, RZ, !P0 ;  /* 0x000000ff02037207 */ /* 0x000fe40004000000 */
[----:B------:R-:W-:-:S02]  /*2f50*/  ISETP.GE.AND P3, PT, R218, UR8, PT ;  /* 0x00000008da007c0c */ /* 0x000fc4000bf66270 */
[----:B------:R-:W-:Y:S01]  /*2f60*/  ISETP.NE.U32.AND P0, PT, R100, RZ, PT ;  /* 0x000000ff6400720c */ /* 0x000fe20003f05070 */
[----:B------:R2:W-:Y:S01]  /*2f70*/  LDGSTS.E [R216+0xca00], [R4.64], P1 ;  /* 0x0ca0000004d87fae */ /* 0x0005e20008921854 */
[----:B------:R-:W-:Y:S01]  /*2f80*/  ISETP.NE.U32.AND P2, PT, R3, RZ, PT ;  /* 0x000000ff0300720c */ /* 0x000fe20003f45070 */
[----:B-----5:R-:W-:Y:S01]  /*2f90*/  IMAD.WIDE R68, R101, 0x4, R68 ;  /* 0x0000000465447825 */ /* 0x020fe200078e0244 */
[----:B------:R-:W-:Y:S02]  /*2fa0*/  ISETP.GT.AND P4, PT, R128, 0x3f, PT ;  /* 0x0000003f8000780c */ /* 0x000fe40003f84270 */
[----:B------:R-:W-:Y:S01]  /*2fb0*/  SEL R3, RZ, 0x4, P3 ;  /* 0x00000004ff037807 */ /* 0x000fe20001800000 */
[----:B------:R5:W-:Y:S01]  /*2fc0*/  LDGSTS.E [R216+0xce00], [R54.64], P5 ;  /* 0x0ce0000036d87fae */ /* 0x000be2000a921854 */
[----:B------:R-:W-:Y:S01]  /*2fd0*/  ISETP.GE.AND P3, PT, R221, c[0x0][0x180], PT ;  /* 0x00006000dd007a0c */ /* 0x000fe20003f66270 */
[----:B-1----:R-:W-:Y:S01]  /*2fe0*/  IMAD.WIDE R70, R101, 0x4, R70 ;  /* 0x0000000465467825 */ /* 0x002fe200078e0246 */
[----:B------:R-:W-:-:S02]  /*2ff0*/  ISETP.GE.AND P1, PT, R219, c[0x0][0x180], PT ;  /* 0x00006000db007a0c */ /* 0x000fc40003f26270 */
[----:B------:R-:W-:Y:S01]  /*3000*/  SEL R100, R3, RZ, P4 ;  /* 0x000000ff03647207 */ /* 0x000fe20002000000 */
[----:B------:R1:W-:Y:S01]  /*3010*/  LDGSTS.E [R216+0xd200], [R62.64], P0 ;  /* 0x0d2000003ed87fae */ /* 0x0003e20008121854 */
[----:B------:R-:W-:Y:S01]  /*3020*/  ISETP.GE.AND P5, PT, R234, UR8, PT ;  /* 0x00000008ea007c0c */ /* 0x000fe2000bfa6270 */
[----:B--2---:R-:W-:Y:S01]  /*3030*/  IMAD.WIDE R4, R103, 0x4, R4 ;  /* 0x0000000467047825 */ /* 0x004fe200078e0204 */
[C---:B------:R-:W-:Y:S01]  /*3040*/  SEL R3, R2.reuse, RZ, !P3 ;  /* 0x000000ff02037207 */ /* 0x040fe20005800000 */
[----:B------:R2:W-:Y:S01]  /*3050*/  LDGSTS.E [R216+0xd600], [R60.64], P2 ;  /* 0x0d6000003cd87fae */ /* 0x0005e20009121854 */
[----:B------:R-:W-:Y:S01]  /*3060*/  SEL R2, R2, RZ, !P1 ;  /* 0x000000ff02027207 */ /* 0x000fe20004800000 */
[----:B-----5:R-:W-:Y:S01]  /*3070*/  IMAD.WIDE R54, R105, 0x4, R54 ;  /* 0x0000000469367825 */ /* 0x020fe200078e0236 */
[----:B------:R-:W-:Y:S02]  /*3080*/  ISETP.NE.U32.AND P3, PT, R100, RZ, PT ;  /* 0x000000ff6400720c */ /* 0x000fe40003f65070 */
[----:B------:R-:W-:Y:S01]  /*3090*/  SEL R100, RZ, 0x4, P5 ;  /* 0x00000004ff647807 */ /* 0x000fe20002800000 */
[----:B------:R-:W-:Y:S01]  /*30a0*/  IMAD.U32 R105, RZ, RZ, UR10 ;  /* 0x0000000aff697e24 */ /* 0x000fe2000f8e00ff */
[----:B------:R-:W-:-:S02]  /*30b0*/  ISETP.NE.U32.AND P5, PT, R3, RZ, PT ;  /* 0x000000ff0300720c */ /* 0x000fc40003fa5070 */
[----:B------:R-:W-:Y:S02]  /*30c0*/  ISETP.NE.U32.AND P0, PT, R2, RZ, PT ;  /* 0x000000ff0200720c */ /* 0x000fe40003f05070 */
[----:B------:R-:W-:Y:S01]  /*30d0*/  ISETP.GE.AND P1, PT, R232, UR8, PT ;  /* 0x00000008e8007c0c */ /* 0x000fe2000bf26270 */
[----:B--2---:R-:W-:Y:S01]  /*30e0*/  IMAD.WIDE R60, R101, 0x4, R60 ;  /* 0x00000004653c7825 */ /* 0x004fe200078e023c */
[----:B------:R-:W-:Y:S02]  /*30f0*/  SEL R100, R100, RZ, P4 ;  /* 0x000000ff64647207 */ /* 0x000fe40002000000 */
[----:B------:R-:W-:Y:S01]  /*3100*/  SEL R2, RZ, 0x4, P1 ;  /* 0x00000004ff027807 */ /* 0x000fe20000800000 */
[----:B------:R-:W-:Y:S01]  /*3110*/  IMAD.U32 R101, RZ, RZ, UR10 ;  /* 0x0000000aff657e24 */ /* 0x000fe2000f8e00ff */
[----:B------:R-:W-:Y:S02]  /*3120*/  ISETP.GE.AND P1, PT, R230, UR8, PT ;  /* 0x00000008e6007c0c */ /* 0x000fe4000bf26270 */
[----:B------:R-:W-:Y:S01]  /*3130*/  SEL R2, R2, RZ, P4 ;  /* 0x000000ff02027207 */ /* 0x000fe20002000000 */
[----:B------:R2:W-:Y:S01]  /*3140*/  LDGSTS.E [R216+0xda00], [R58.64], P5 ;  /* 0x0da000003ad87fae */ /* 0x0005e2000a921854 */
[----:B------:R-:W-:-:S02]  /*3150*/  SEL R3, RZ, 0x4, P1 ;  /* 0x00000004ff037807 */ /* 0x000fc40000800000 */
[----:B------:R-:W-:Y:S01]  /*3160*/  ISETP.GE.AND P5, PT, R228, UR8, PT ;  /* 0x00000008e4007c0c */ /* 0x000fe2000bfa6270 */
[----:B------:R5:W-:Y:S01]  /*3170*/  LDGSTS.E [R216+0xde00], [R36.64], P0 ;  /* 0x0de0000024d87fae */ /* 0x000be20008121854 */
[----:B------:R-:W-:Y:S02]  /*3180*/  ISETP.NE.U32.AND P1, PT, R2, RZ, PT ;  /* 0x000000ff0200720c */ /* 0x000fe40003f25070 */
[----:B------:R-:W-:Y:S01]  /*3190*/  SEL R3, R3, RZ, P4 ;  /* 0x000000ff03037207 */ /* 0x000fe20002000000 */
[----:B------:R-:W0:Y:S01]  /*31a0*/  LDGDEPBAR ;  /* 0x00000000000079af */ /* 0x000e220000000000 */
[----:B------:R-:W-:Y:S02]  /*31b0*/  SEL R2, RZ, 0x4, P5 ;  /* 0x00000004ff027807 */ /* 0x000fe40002800000 */
[----:B------:R-:W-:Y:S01]  /*31c0*/  ISETP.GE.AND P5, PT, R226, UR8, PT ;  /* 0x00000008e2007c0c */ /* 0x000fe2000bfa6270 */
[----:B------:R1:W-:Y:S01]  /*31d0*/  LDGSTS.E [R215], [R66.64], P6 ;  /* 0x0000000042d77fae */ /* 0x0003e2000b121854 */
[----:B------:R-:W-:Y:S01]  /*31e0*/  ISETP.NE.U32.AND P2, PT, R100, RZ, PT ;  /* 0x000000ff6400720c */ /* 0x000fe20003f45070 */
[----:B--2---:R-:W-:Y:S01]  /*31f0*/  IMAD.WIDE R58, R103, 0x4, R58 ;  /* 0x00000004673a7825 */ /* 0x004fe200078e023a */
[----:B------:R-:W-:Y:S01]  /*3200*/  ISETP.NE.U32.AND P0, PT, R3, RZ, PT ;  /* 0x000000ff0300720c */ /* 0x000fe20003f05070 */
[----:B------:R2:W-:Y:S01]  /*3210*/  LDGSTS.E [R215+0x400], [R52.64], P6 ;  /* 0x0040000034d77fae */ /* 0x0005e2000b121854 */
[----:B------:R-:W-:Y:S01]  /*3220*/  SEL R2, R2, RZ, P4 ;  /* 0x000000ff02027207 */ /* 0x000fe20002000000 */
[----:B------:R-:W-:Y:S01]  /*3230*/  IMAD.U32 R3, RZ, RZ, UR5 ;  /* 0x00000005ff037e24 */ /* 0x000fe2000f8e00ff */
[----:B------:R-:W-:Y:S01]  /*3240*/  SEL R100, RZ, 0x4, P5 ;  /* 0x00000004ff647807 */ /* 0x000fe20002800000 */
[----:B------:R1:W-:Y:S01]  /*3250*/  LDGSTS.E [R215+0x800], [R50.64], P6 ;  /* 0x0080000032d77fae */ /* 0x0003e2000b121854 */
[----:B------:R-:W-:Y:S01]  /*3260*/  ISETP.GE.AND P5, PT, R224, UR8, PT ;  /* 0x00000008e0007c0c */ /* 0x000fe2000bfa6270 */
[----:B------:R-:W-:Y:S01]  /*3270*/  IMAD.U32 R103, RZ, RZ, UR10 ;  /* 0x0000000aff677e24 */ /* 0x000fe2000f8e00ff */
[----:B------:R-:W-:Y:S01]  /*3280*/  SEL R100, R100, RZ, P4 ;  /* 0x000000ff64647207 */ /* 0x000fe20002000000 */
[----:B------:R3:W-:Y:S04]  /*3290*/  LDGSTS.E [R215+0xc00], [R48.64], P6 ;  /* 0x00c0000030d77fae */ /* 0x0007e8000b121854 */
[----:B------:R4:W-:Y:S01]  /*32a0*/  LDGSTS.E [R215+0x1000], [R46.64], P6 ;  /* 0x010000002ed77fae */ /* 0x0009e2000b121854 */
[----:B--2---:R-:W-:-:S03]  /*32b0*/  IMAD.WIDE R52, R103, 0x4, R52 ;  /* 0x0000000467347825 */ /* 0x004fc600078e0234 */
[----:B------:R2:W-:Y:S01]  /*32c0*/  LDGSTS.E [R215+0x1400], [R44.64], P6 ;  /* 0x014000002cd77fae */ /* 0x0005e2000b121854 */
[----:B-1----:R-:W-:-:S03]  /*32d0*/  IMAD.WIDE R50, R107, 0x4, R50 ;  /* 0x000000046b327825 */ /* 0x002fc600078e0232 */
[----:B------:R1:W-:Y:S01]  /*32e0*/  LDGSTS.E [R215+0x1800], [R42.64], P6 ;  /* 0x018000002ad77fae */ /* 0x0003e2000b121854 */
[----:B---3--:R-:W-:-:S03]  /*32f0*/  IMAD.WIDE R48, R101, 0x4, R48 ;  /* 0x0000000465307825 */ /* 0x008fc600078e0230 */
[----:B------:R3:W-:Y:S01]  /*3300*/  LDGSTS.E [R215+0x1c00], [R86.64], P6 ;  /* 0x01c0000056d77fae */ /* 0x0007e2000b121854 */
[----:B----4-:R-:W-:-:S03]  /*3310*/  IMAD.WIDE R46, R105, 0x4, R46 ;  /* 0x00000004692e7825 */ /* 0x010fc600078e022e */
[----:B------:R4:W-:Y:S04]  /*3320*/  LDGSTS.E [R215+0x2000], [R94.64], P6 ;  /* 0x020000005ed77fae */ /* 0x0009e8000b121854 */
[----:B------:R2:W-:Y:S01]  /*3330*/  LDGSTS.E [R215+0x2400], [R90.64], P6 ;  /* 0x024000005ad77fae */ /* 0x0005e2000b121854 */
[----:B-1----:R-:W-:-:S03]  /*3340*/  IMAD.WIDE R42, R103, 0x4, R42 ;  /* 0x00000004672a7825 */ /* 0x002fc600078e022a */
[----:B------:R1:W-:Y:S01]  /*3350*/  LDGSTS.E [R215+0x2800], [R84.64], P6 ;  /* 0x0280000054d77fae */ /* 0x0003e2000b121854 */
[----:B---3--:R-:W-:-:S03]  /*3360*/  IMAD.WIDE R86, R107, 0x4, R86 ;  /* 0x000000046b567825 */ /* 0x008fc600078e0256 */
[----:B------:R3:W-:Y:S01]  /*3370*/  LDGSTS.E [R215+0x2c00], [R14.64], P6 ;  /* 0x02c000000ed77fae */ /* 0x0007e2000b121854 */
[----:B----4-:R-:W-:-:S03]  /*3380*/  IMAD.WIDE R94, R101, 0x4, R94 ;  /* 0x00000004655e7825 */ /* 0x010fc600078e025e */
[----:B------:R4:W-:Y:S01]  /*3390*/  LDGSTS.E [R215+0x3000], [R12.64], P6 ;  /* 0x030000000cd77fae */ /* 0x0009e2000b121854 */
[----:B--2---:R-:W-:-:S03]  /*33a0*/  IMAD.WIDE R90, R105, 0x4, R90 ;  /* 0x00000004695a7825 */ /* 0x004fc600078e025a */
[----:B------:R2:W-:Y:S04]  /*33b0*/  LDGSTS.E [R215+0x3400], [R10.64], P6 ;  /* 0x034000000ad77fae */ /* 0x0005e8000b121854 */
[----:B------:R1:W-:Y:S01]  /*33c0*/  LDGSTS.E [R215+0x3800], [R8.64], P6 ;  /* 0x0380000008d77fae */ /* 0x0003e2000b121854 */
[----:B---3--:R-:W-:-:S03]  /*33d0*/  IMAD.WIDE R14, R103, 0x4, R14 ;  /* 0x00000004670e7825 */ /* 0x008fc600078e020e */
[----:B------:R3:W-:Y:S01]  /*33e0*/  LDGSTS.E [R215+0x3c00], [R6.64], P6 ;  /* 0x03c0000006d77fae */ /* 0x0007e2000b121854 */
[----:B----4-:R-:W-:-:S03]  /*33f0*/  IMAD.WIDE R12, R107, 0x4, R12 ;  /* 0x000000046b0c7825 */ /* 0x010fc600078e020c */
        /* <DEDUP_REMOVED lines=19> */
[----:B------:R1:W-:Y:S04]  /*3530*/  LDGSTS.E [R214+0x2a00], [R40.64], P6 ;  /* 0x02a0000028d67fae */ /* 0x0003e8000b121854 */
[----:B------:R3:W-:Y:S01]  /*3540*/  LDGSTS.E [R214+0x2e00], [R38.64], P6 ;  /* 0x02e0000026d67fae */ /* 0x0007e2000b121854 */
[----:B----4-:R-:W-:-:S03]  /*3550*/  IMAD.WIDE R92, R103, 0x4, R92 ;  /* 0x00000004675c7825 */ /* 0x010fc600078e025c */
[----:B------:R4:W-:Y:S01]  /*3560*/  LDGSTS.E [R214+0x3200], [R56.64], P6 ;  /* 0x0320000038d67fae */ /* 0x0009e2000b121854 */
[----:B--2---:R-:W-:Y:S02]  /*3570*/  IMAD.WIDE R88, R107, 0x4, R88 ;  /* 0x000000046b587825 */ /* 0x004fe400078e0258 */
[----:B------:R-:W-:Y:S01]  /*3580*/  CS2R R106, SRZ ;  /* 0x00000000006a7805 */ /* 0x000fe2000001ff00 */
[----:B------:R2:W-:Y:S01]  /*3590*/  LDGSTS.E [R214+0x3600], [R34.64], P6 ;  /* 0x0360000022d67fae */ /* 0x0005e2000b121854 */
[----:B-1----:R-:W-:-:S03]  /*35a0*/  IMAD.WIDE R40, R101, 0x4, R40 ;  /* 0x0000000465287825 */ /* 0x002fc600078e0228 */
[----:B------:R1:W-:Y:S01]  /*35b0*/  LDGSTS.E [R214+0x3a00], [R80.64], P6 ;  /* 0x03a0000050d67fae */ /* 0x0003e2000b121854 */
[----:B---3--:R-:W-:-:S03]  /*35c0*/  IMAD.WIDE R38, R105, 0x4, R38 ;  /* 0x0000000469267825 */ /* 0x008fc600078e0226 */
[----:B------:R3:W-:Y:S01]  /*35d0*/  LDGSTS.E [R214+0x3e00], [R30.64], P6 ;  /* 0x03e000001ed67fae */ /* 0x0007e2000b121854 */
[----:B------:R-:W-:Y:S01]  /*35e0*/  ISETP.NE.U32.AND P6, PT, R2, RZ, PT ;  /* 0x000000ff0200720c */ /* 0x000fe20003fc5070 */
[----:B------:R-:W-:Y:S01]  /*35f0*/  IMAD.WIDE R2, R3, 0x4, R98 ;  /* 0x0000000403027825 */ /* 0x000fe200078e0262 */
[----:B------:R-:W-:Y:S01]  /*3600*/  SEL R98, RZ, 0x4, P5 ;  /* 0x00000004ff627807 */ /* 0x000fe20002800000 */
[----:B------:R-:W0:Y:S04]  /*3610*/  LDGDEPBAR ;  /* 0x00000000000079af */ /* 0x000e280000000000 */
[----:B------:R-:W-:Y:S01]  /*3620*/  BAR.SYNC.DEFER_BLOCKING 0x0 ;  /* 0x0000000000007b1d */ /* 0x000fe20000010000 */
[----:B------:R-:W-:Y:S01]  /*3630*/  IMAD.U32 R99, RZ, RZ, UR5 ;  /* 0x00000005ff637e24 */ /* 0x000fe2000f8e00ff */
[----:B------:R-:W-:Y:S01]  /*3640*/  ISETP.GE.AND P5, PT, R222, UR8, PT ;  /* 0x00000008de007c0c */ /* 0x000fe2000bfa6270 */
[----:B----4-:R-:W-:Y:S01]  /*3650*/  IMAD.WIDE R56, R101, 0x4, R56 ;  /* 0x0000000465387825 */ /* 0x010fe200078e0238 */
[----:B------:R-:W-:-:S03]  /*3660*/  SEL R98, R98, RZ, P4 ;  /* 0x000000ff62627207 */ /* 0x000fc60002000000 */
[----:B------:R-:W-:Y:S01]  /*3670*/  IMAD.WIDE R78, R99, 0x4, R78 ;  /* 0x00000004634e7825 */ /* 0x000fe200078e024e */
[----:B------:R-:W-:Y:S02]  /*3680*/  SEL R99, RZ, 0x4, P5 ;  /* 0x00000004ff637807 */ /* 0x000fe40002800000 */
[----:B------:R-:W-:Y:S01]  /*3690*/  ISETP.GE.AND P5, PT, R220, UR8, PT ;  /* 0x00000008dc007c0c */ /* 0x000fe2000bfa6270 */
[----:B--2---:R-:W-:Y:S01]  /*36a0*/  IMAD.WIDE R34, R105, 0x4, R34 ;  /* 0x0000000469227825 */ /* 0x004fe200078e0222 */
[----:B------:R-:W-:-:S03]  /*36b0*/  SEL R99, R99, RZ, P4 ;  /* 0x000000ff63637207 */ /* 0x000fc60002000000 */
[----:B---3--:R-:W-:-:S04]  /*36c0*/  IMAD.WIDE R30, R103, 0x4, R30 ;  /* 0x00000004671e7825 */ /* 0x008fc800078e021e */
[----:B------:R-:W-:Y:S02]  /*36d0*/  IMAD.U32 R101, RZ, RZ, UR5 ;  /* 0x00000005ff657e24 */ /* 0x000fe4000f8e00ff */
[----:B------:R-:W-:Y:S02]  /*36e0*/  IMAD.U32 R103, RZ, RZ, UR5 ;  /* 0x00000005ff677e24 */ /* 0x000fe4000f8e00ff */
[----:B------:R-:W-:Y:S01]  /*36f0*/  IMAD.U32 R105, RZ, RZ, UR5 ;  /* 0x00000005ff697e24 */ /* 0x000fe2000f8e00ff */
[----:B------:R-:W-:Y:S01]  /*3700*/  @!PT LDS RZ, [RZ] ;  /* 0x00000000fffff984 */ /* 0x000fe20000000800 */
[----:B------:R-:W-:Y:S01]  /*3710*/  @!PT LDS RZ, [RZ] ;  /* 0x00000000fffff984 */ /* 0x000fe20000000800 */
[----:B------:R-:W-:Y:S01]  /*3720*/  @!PT LDS RZ, [RZ] ;  /* 0x00000000fffff984 */ /* 0x000fe20000000800 */
[----:B------:R2:W-:Y:S01]  /*3730*/  LDGSTS.E [R217+0xe000], [R2.64], P2 ;  /* 0x0e00000002d97fae */ /* 0x0005e20009121854 */
[----:B------:R-:W-:-:S03]  /*3740*/  ISETP.NE.U32.AND P2, PT, R100, RZ, PT ;  /* 0x000000ff6400720c */ /* 0x000fc60003f45070 */
[----:B------:R3:W-:Y:S01]  /*3750*/  LDGSTS.E [R217+0xe400], [R32.64], P1 ;  /* 0x0e40000020d97fae */ /* 0x0007e20008921854 */
[----:B------:R-:W-:Y:S02]  /*3760*/  ISETP.NE.U32.AND P1, PT, R98, RZ, PT ;  /* 0x000000ff6200720c */ /* 0x000fe40003f25070 */
[----:B------:R-:W-:Y:S01]  /*3770*/  SEL R98, RZ, 0x4, P5 ;  /* 0x00000004ff627807 */ /* 0x000fe20002800000 */
[----:B------:R4:W-:Y:S01]  /*3780*/  LDGSTS.E [R217+0xe800], [R78.64], P0 ;  /* 0x0e8000004ed97fae */ /* 0x0009e20008121854 */
[----:B------:R-:W-:Y:S02]  /*3790*/  ISETP.GE.AND P0, PT, R233, UR8, PT ;  /* 0x00000008e9007c0c */ /* 0x000fe4000bf06270 */
[----:B------:R-:W-:Y:S01]  /*37a0*/  ISETP.NE.U32.AND P5, PT, R99, RZ, PT ;  /* 0x000000ff6300720c */ /* 0x000fe20003fa5070 */
[----:B------:R1:W-:Y:S01]  /*37b0*/  LDGSTS.E [R217+0xec00], [R82.64], P6 ;  /* 0x0ec0000052d97fae */ /* 0x0003e2000b121854 */
[----:B------:R-:W-:Y:S01]  /*37c0*/  SEL R99, RZ, 0x4, P0 ;  /* 0x00000004ff637807 */ /* 0x000fe20000000000 */
[----:B--2---:R-:W-:Y:S01]  /*37d0*/  IMAD.WIDE R2, R101, 0x4, R2 ;  /* 0x0000000465027825 */ /* 0x004fe200078e0202 */
[----:B------:R-:W-:Y:S01]  /*37e0*/  SEL R98, R98, RZ, P4 ;  /* 0x000000ff62627207 */ /* 0x000fe20002000000 */
[----:B------:R2:W-:Y:S01]  /*37f0*/  LDGSTS.E [R217+0xf000], [R76.64], P2 ;  /* 0x0f0000004cd97fae */ /* 0x0005e20009121854 */
[----:B------:R-:W-:Y:S01]  /*3800*/  ISETP.GE.AND P0, PT, R231, UR8, PT ;  /* 0x00000008e7007c0c */ /* 0x000fe2000bf06270 */
[----:B---3--:R-:W-:Y:S01]  /*3810*/  IMAD.WIDE R32, R103, 0x4, R32 ;  /* 0x0000000467207825 */ /* 0x008fe200078e0220 */
[----:B------:R-:W-:Y:S01]  /*3820*/  ISETP.NE.U32.AND P6, PT, R98, RZ, PT ;  /* 0x000000ff6200720c */ /* 0x000fe20003fc5070 */
[----:B------:R3:W-:Y:S01]  /*3830*/  LDGSTS.E [R217+0xf400], [R74.64], P1 ;  /* 0x0f4000004ad97fae */ /* 0x0007e20008921854 */
[----:B------:R-:W-:Y:S01]  /*3840*/  SEL R98, RZ, 0x4, P0 ;  /* 0x00000004ff627807 */ /* 0x000fe20000000000 */
[----:B----4-:R-:W-:Y:S01]  /*3850*/  IMAD.WIDE R78, R105, 0x4, R78 ;  /* 0x00000004694e7825 */ /* 0x010fe200078e024e */
[----:B------:R-:W-:Y:S01]  /*3860*/  SEL R99, R99, RZ, P4 ;  /* 0x000000ff63637207 */ /* 0x000fe20002000000 */
[----:B------:R-:W-:Y:S01]  /*3870*/  CS2R R104, SRZ ;  /* 0x0000000000687805 */ /* 0x000fe2000001ff00 */
[----:B------:R-:W-:Y:S01]  /*3880*/  SEL R98, R98, RZ, P4 ;  /* 0x000000ff62627207 */ /* 0x000fe20002000000 */
[----:B------:R-:W-:Y:S01]  /*3890*/  CS2R R102, SRZ ;  /* 0x0000000000667805 */ /* 0x000fe2000001ff00 */
[----:B------:R-:W-:-:S02]  /*38a0*/  ISETP.GE.AND P2, PT, R229, UR8, PT ;  /* 0x00000008e5007c0c */ /* 0x000fc4000bf46270 */
[----:B------:R-:W-:Y:S01]  /*38b0*/  ISETP.NE.U32.AND P0, PT, R99, RZ, PT ;  /* 0x000000ff6300720c */ /* 0x000fe20003f05070 */
[----:B------:R-:W-:Y:S01]  /*38c0*/  IMAD.U32 R99, RZ, RZ, UR5 ;  /* 0x00000005ff637e24 */ /* 0x000fe2000f8e00ff */
[----:B------:R-:W-:Y:S02]  /*38d0*/  ISETP.NE.U32.AND P1, PT, R98, RZ, PT ;  /* 0x000000ff6200720c */ /* 0x000fe40003f25070 */
[----:B------:R-:W-:Y:S01]  /*38e0*/  SEL R98, RZ, 0x4, P2 ;  /* 0x00000004ff627807 */ /* 0x000fe20001000000 */
[----:B------:R-:W-:Y:S01]  /*38f0*/  IMAD.WIDE R72, R99, 0x4, R72 ;  /* 0x0000000463487825 */ /* 0x000fe200078e0248 */
[----:B------:R-:W-:Y:S02]  /*3900*/  ISETP.GE.AND P2, PT, R227, UR8, PT ;  /* 0x00000008e3007c0c */ /* 0x000fe4000bf46270 */
[----:B------:R-:W-:Y:S01]  /*3910*/  SEL R98, R98, RZ, P4 ;  /* 0x000000ff62627207 */ /* 0x000fe20002000000 */
[----:B------:R-:W-:Y:S01]  /*3920*/  IMAD.WIDE R64, R99, 0x4, R64 ;  /* 0x0000000463407825 */ /* 0x000fe200078e0240 */
[----:B------:R-:W-:Y:S01]  /*3930*/  SEL R99, RZ, 0x4, P2 ;  /* 0x00000004ff637807 */ /* 0x000fe20001000000 */
[----:B------:R4:W-:Y:S01]  /*3940*/  LDGSTS.E [R217+0xf800], [R72.64], P5 ;  /* 0x0f80000048d97fae */ /* 0x0009e2000a921854 */
[----:B------:R-:W-:-:S02]  /*3950*/  ISETP.GE.AND P5, PT, R218, UR4, PT ;  /* 0x00000004da007c0c */ /* 0x000fc4000bfa6270 */
[----:B------:R-:W-:Y:S01]  /*3960*/  SEL R99, R99, RZ, P4 ;  /* 0x000000ff63637207 */ /* 0x000fe20002000000 */
[----:B------:R1:W-:Y:S01]  /*3970*/  LDGSTS.E [R217+0xfc00], [R64.64], P6 ;  /* 0x0fc0000040d97fae */ /* 0x0003e2000b121854 */
[----:B------:R-:W-:Y:S02]  /*3980*/  ISETP.NE.U32.AND P2, PT, R98, RZ, PT ;  /* 0x000000ff6200720c */ /* 0x000fe40003f45070 */
[----:B------:R-:W-:Y:S01]  /*3990*/  SEL R98, RZ, 0x4, P5 ;  /* 0x00000004ff627807 */ /* 0x000fe20002800000 */
[----:B------:R1:W-:Y:S01]  /*39a0*/  LDGSTS.E [R216+0xe200], [R68.64], P0 ;  /* 0x0e20000044d87fae */ /* 0x0003e20008121854 */
[----:B------:R-:W-:Y:S02]  /*39b0*/  ISETP.GT.AND P6, PT, R128, 0x5f, PT ;  /* 0x0000005f8000780c */ /* 0x000fe40003fc4270 */
[----:B------:R-:W-:Y:S01]  /*39c0*/  ISETP.NE.U32.AND P5, PT, R99, RZ, PT ;  /* 0x000000ff6300720c */ /* 0x000fe20003fa5070 */
[----:B------:R1:W-:Y:S01]  /*39d0*/  LDGSTS.E [R216+0xe600], [R70.64], P1 ;  /* 0x0e60000046d87fae */ /* 0x0003e20008921854 */
[----:B------:R-:W-:-:S02]  /*39e0*/  ISETP.GE.AND P0, PT, R225, UR8, PT ;  /* 0x00000008e1007c0c */ /* 0x000fc4000bf06270 */
[----:B------:R-:W-:Y:S02]  /*39f0*/  SEL R99, R98, RZ, P6 ;  /* 0x000000ff62637207 */ /* 0x000fe40003000000 */
[----:B------:R-:W-:Y:S01]  /*3a00*/  SEL R98, RZ, 0x4, P0 ;  /* 0x00000004ff627807 */ /* 0x000fe20000000000 */
[----:B------:R1:W-:Y:S01]  /*3a10*/  LDGSTS.E [R216+0xea00], [R4.64], P2 ;  /* 0x0ea0000004d87fae */ /* 0x0003e20009121854 */
[----:B------:R-:W-:Y:S02]  /*3a20*/  ISETP.GE.AND P1, PT, R223, UR8, PT ;  /* 0x00000008df007c0c */ /* 0x000fe4000bf26270 */
[----:B------:R-:W-:Y:S02]  /*3a30*/  SEL R98, R98, RZ, P4 ;  /* 0x000000ff62627207 */ /* 0x000fe40002000000 */
[----:B------:R-:W-:Y:S01]  /*3a40*/  ISETP.NE.U32.AND P0, PT, R99, RZ, PT ;  /* 0x000000ff6300720c */ /* 0x000fe20003f05070 */
[----:B------:R-:W-:Y:S01]  /*3a50*/  IMAD.U32 R99, RZ, RZ, UR5 ;  /* 0x00000005ff637e24 */ /* 0x000fe2000f8e00ff */
[----:B------:R-:W-:Y:S01]  /*3a60*/  ISETP.NE.U32.AND P2, PT, R98, RZ, PT ;  /* 0x000000ff6200720c */ /* 0x000fe20003f45070 */
[----:B------:R1:W-:Y:S01]  /*3a70*/  LDGSTS.E [R216+0xee00], [R54.64], P5 ;  /* 0x0ee0000036d87fae */ /* 0x0003e2000a921854 */
[----:B------:R-:W-:Y:S01]  /*3a80*/  ISETP.GE.AND P5, PT, R221, UR8, PT ;  /* 0x00000008dd007c0c */ /* 0x000fe2000bfa6270 */
[----:B------:R-:W-:Y:S01]  /*3a90*/  IMAD.WIDE R62, R99, 0x4, R62 ;  /* 0x00000004633e7825 */ /* 0x000fe200078e023e */
[----:B------:R-:W-:-:S02]  /*3aa0*/  SEL R98, RZ, 0x4, P1 ;  /* 0x00000004ff627807 */ /* 0x000fc40000800000 */
[----:B------:R-:W-:Y:S02]  /*3ab0*/  ISETP.GE.AND P1, PT, R219, UR8, PT ;  /* 0x00000008db007c0c */ /* 0x000fe4000bf26270 */
[----:B------:R-:W-:Y:S02]  /*3ac0*/  SEL R99, RZ, 0x4, P5 ;  /* 0x00000004ff637807 */ /* 0x000fe40002800000 */
[----:B------:R-:W-:Y:S02]  /*3ad0*/  SEL R98, R98, RZ, P4 ;  /* 0x000000ff62627207 */ /* 0x000fe40002000000 */
[----:B------:R-:W-:Y:S01]  /*3ae0*/  ISETP.GE.AND P5, PT, R234, UR4, PT ;  /* 0x00000004ea007c0c */ /* 0x000fe2000bfa6270 */
[----:B------:R1:W-:Y:S01]  /*3af0*/  LDGSTS.E [R216+0xf200], [R62.64], P2 ;  /* 0x0f2000003ed87fae */ /* 0x0003e20009121854 */
[----:B------:R-:W-:Y:S02]  /*3b00*/  SEL R100, RZ, 0x4, P1 ;  /* 0x00000004ff647807 */ /* 0x000fe40000800000 */
[----:B------:R-:W-:-:S02]  /*3b10*/  ISETP.NE.U32.AND P1, PT, R98, RZ, PT ;  /* 0x000000ff6200720c */ /* 0x000fc40003f25070 */
[----:B------:R-:W-:Y:S02]  /*3b20*/  SEL R99, R99, RZ, P4 ;  /* 0x000000ff63637207 */ /* 0x000fe40002000000 */
[----:B------:R-:W-:Y:S02]  /*3b30*/  SEL R98, RZ, 0x4, P5 ;  /* 0x00000004ff627807 */ /* 0x000fe40002800000 */
[----:B------:R-:W-:Y:S02]  /*3b40*/  ISETP.GE.AND P5, PT, R232, UR4, PT ;  /* 0x00000004e8007c0c */ /* 0x000fe4000bfa6270 */
[----:B------:R-:W-:Y:S02]  /*3b50*/  ISETP.NE.U32.AND P2, PT, R99, RZ, PT ;  /* 0x000000ff6300720c */ /* 0x000fe40003f45070 */
[----:B------:R-:W-:Y:S02]  /*3b60*/  SEL R99, RZ, 0x4, P5 ;  /* 0x00000004ff637807 */ /* 0x000fe40002800000 */
[----:B------:R-:W-:Y:S01]  /*3b70*/  SEL R98, R98, RZ, P6 ;  /* 0x000000ff62627207 */ /* 0x000fe20003000000 */
[----:B------:R1:W-:Y:S01]  /*3b80*/  LDGSTS.E [R216+0xf600], [R60.64], P1 ;  /* 0x0f6000003cd87fae */ /* 0x0003e20008921854 */
[----:B------:R-:W-:-:S02]  /*3b90*/  SEL R100, R100, RZ, P4 ;  /* 0x000000ff64647207 */ /* 0x000fc40002000000 */
[----:B------:R-:W-:Y:S02]  /*3ba0*/  SEL R99, R99, RZ, P6 ;  /* 0x000000ff63637207 */ /* 0x000fe40003000000 */
[----:B------:R-:W-:Y:S02]  /*3bb0*/  ISETP.GE.AND P4, PT, R230, UR4, PT ;  /* 0x00000004e6007c0c */ /* 0x000fe4000bf86270 */
[----:B------:R-:W-:Y:S01]  /*3bc0*/  ISETP.NE.U32.AND P5, PT, R98, RZ, PT ;  /* 0x000000ff6200720c */ /* 0x000fe20003fa5070 */
[----:B------:R1:W-:Y:S01]  /*3bd0*/  LDGSTS.E [R216+0xfa00], [R58.64], P2 ;  /* 0x0fa000003ad87fae */ /* 0x0003e20009121854 */
[----:B------:R-:W-:Y:S01]  /*3be0*/  ISETP.NE.U32.AND P1, PT, R99, RZ, PT ;  /* 0x000000ff6300720c */ /* 0x000fe20003f25070 */
[----:B------:R-:W-:Y:S01]  /*3bf0*/  IMAD.U32 R99, RZ, RZ, UR10 ;  /* 0x0000000aff637e24 */ /* 0x000fe2000f8e00ff */
[----:B------:R-:W-:Y:S02]  /*3c00*/  SEL R98, RZ, 0x4, P4 ;  /* 0x00000004ff627807 */ /* 0x000fe40002000000 */
[----:B------:R-:W-:Y:S01]  /*3c10*/  ISETP.NE.U32.AND P4, PT, R100, RZ, PT ;  /* 0x000000ff6400720c */ /* 0x000fe20003f85070 */
[----:B------:R-:W-:Y:S01]  /*3c20*/  IMAD.WIDE R66, R99, 0x4, R66 ;  /* 0x0000000463427825 */ /* 0x000fe200078e0242 */
[----:B------:R-:W-:Y:S01]  /*3c30*/  SEL R98, R98, RZ, P6 ;  /* 0x000000ff62627207 */ /* 0x000fe20003000000 */
[----:B------:R-:W-:-:S02]  /*3c40*/  CS2R R100, SRZ ;  /* 0x0000000000647805 */ /* 0x000fc4000001ff00 */
[----:B------:R-:W-:Y:S01]  /*3c50*/  IMAD.WIDE R24, R99, 0x4, R24 ;  /* 0x0000000463187825 */ /* 0x000fe200078e0218 */
[----:B------:R-:W-:-:S03]  /*3c60*/  ISETP.NE.U32.AND P2, PT, R98, RZ, PT ;  /* 0x000000ff6200720c */ /* 0x000fc60003f45070 */
[----:B------:R-:W-:-:S04]  /*3c70*/  IMAD.WIDE R44, R99, 0x4, R44 ;  /* 0x00000004632c7825 */ /* 0x000fc800078e022c */
[----:B------:R-:W-:-:S04]  /*3c80*/  IMAD.WIDE R96, R99, 0x4, R96 ;  /* 0x0000000463607825 */ /* 0x000fc800078e0260 */
[----:B------:R-:W-:-:S04]  /*3c90*/  IMAD.WIDE R84, R99, 0x4, R84 ;  /* 0x0000000463547825 */ /* 0x000fc800078e0254 */
[----:B------:R-:W-:-:S04]  /*3ca0*/  IMAD.U32 R99, RZ, RZ, UR5 ;  /* 0x00000005ff637e24 */ /* 0x000fc8000f8e00ff */
[----:B-----5:R-:W-:-:S04]  /*3cb0*/  IMAD.WIDE R36, R99, 0x4, R36 ;  /* 0x0000000463247825 */ /* 0x020fc800078e0224 */
[----:B------:R-:W-:Y:S01]  /*3cc0*/  IMAD.U32 R99, RZ, RZ, UR10 ;  /* 0x0000000aff637e24 */ /* 0x000fe2000f8e00ff */
[----:B------:R5:W-:Y:S01]  /*3cd0*/  LDGSTS.E [R216+0xfe00], [R36.64], P4 ;  /* 0x0fe0000024d87fae */ /* 0x000be2000a121854 */
[----:B------:R-:W-:Y:S02]  /*3ce0*/  ISETP.GE.AND P4, PT, R228, UR4, PT ;  /* 0x00000004e4007c0c */ /* 0x000fe4000bf86270 */
[----:B-1----:R-:W-:Y:S01]  /*3cf0*/  IMAD.WIDE R80, R99, 0x4, R80 ;  /* 0x0000000463507825 */ /* 0x002fe200078e0250 */
[----:B------:R-:W0:Y:S01]  /*3d00*/  LDGDEPBAR ;  /* 0x00000000000079af */ /* 0x000e220000000000 */
[----:B------:R-:W-:Y:S02]  /*3d10*/  SEL R98, RZ, 0x4, P4 ;  /* 0x00000004ff627807 */ /* 0x000fe40002000000 */
[----:B------:R-:W-:Y:S01]  /*3d20*/  ISETP.GE.AND P4, PT, R226, UR4, PT ;  /* 0x00000004e2007c0c */ /* 0x000fe2000bf86270 */
[----:B------:R1:W-:Y:S01]  /*3d30*/  LDGSTS.E [R215+0x4000], [R66.64], P3 ;  /* 0x0400000042d77fae */ /* 0x0003e20009921854 */
[----:B------:R-:W-:-:S02]  /*3d40*/  SEL R98, R98, RZ, P6 ;  /* 0x000000ff62627207 */ /* 0x000fc40003000000 */
[----:B------:R-:W-:Y:S01]  /*3d50*/  SEL R99, RZ, 0x4, P4 ;  /* 0x00000004ff637807 */ /* 0x000fe20002000000 */
[----:B------:R1:W-:Y:S01]  /*3d60*/  LDGSTS.E [R215+0x4400], [R52.64], P3 ;  /* 0x0440000034d77fae */ /* 0x0003e20009921854 */
[----:B------:R-:W-:Y:S02]  /*3d70*/  ISETP.GE.AND P4, PT, R224, UR4, PT ;  /* 0x00000004e0007c0c */ /* 0x000fe4000bf86270 */
[----:B------:R-:W-:Y:S01]  /*3d80*/  SEL R99, R99, RZ, P6 ;  /* 0x000000ff63637207 */ /* 0x000fe20003000000 */
[----:B------:R1:W-:Y:S04]  /*3d90*/  LDGSTS.E [R215+0x4800], [R50.64], P3 ;  /* 0x0480000032d77fae */ /* 0x0003e80009921854 */
        /* <DEDUP_REMOVED lines=28> */
[----:B------:R1:W-:Y:S01]  /*3f60*/  LDGSTS.E [R214+0x7e00], [R30.64], P3 ;  /* 0x07e000001ed67fae */ /* 0x0003e20009921854 */
[----:B------:R-:W-:-:S02]  /*3f70*/  ISETP.NE.U32.AND P3, PT, R98, RZ, PT ;  /* 0x000000ff6200720c */ /* 0x000fc40003f65070 */
[----:B------:R-:W-:Y:S01]  /*3f80*/  SEL R98, RZ, 0x4, P4 ;  /* 0x00000004ff627807 */ /* 0x000fe20002000000 */
[----:B------:R-:W0:Y:S04]  /*3f90*/  LDGDEPBAR ;  /* 0x00000000000079af */ /* 0x000e280000000000 */
[----:B------:R-:W-:Y:S01]  /*3fa0*/  BAR.SYNC.DEFER_BLOCKING 0x0 ;  /* 0x0000000000007b1d */ /* 0x000fe20000010000 */
[----:B------:R-:W-:Y:S01]  /*3fb0*/  ISETP.NE.U32.AND P4, PT, R99, RZ, PT ;  /* 0x000000ff6300720c */ /* 0x000fe20003f85070 */
[----:B------:R-:W-:Y:S01]  /*3fc0*/  IMAD.U32 R99, RZ, RZ, UR5 ;  /* 0x00000005ff637e24 */ /* 0x000fe2000f8e00ff */
[----:B------:R-:W-:-:S03]  /*3fd0*/  SEL R98, R98, RZ, P6 ;  /* 0x000000ff62627207 */ /* 0x000fc60003000000 */
[----:B------:R-:W-:-:S04]  /*3fe0*/  IMAD.WIDE R82, R99, 0x4, R82 ;  /* 0x0000000463527825 */ /* 0x000fc800078e0252 */
[----:B--2---:R-:W-:Y:S01]  /*3ff0*/  IMAD.WIDE R76, R99, 0x4, R76 ;  /* 0x00000004634c7825 */ /* 0x004fe200078e024c */
[----:B------:R-:W-:Y:S01]  /*4000*/  @!PT LDS RZ, [RZ] ;  /* 0x00000000fffff984 */ /* 0x000fe20000000800 */
[----:B------:R-:W-:Y:S01]  /*4010*/  @!PT LDS RZ, [RZ] ;  /* 0x00000000fffff984 */ /* 0x000fe20000000800 */
[----:B------:R-:W-:Y:S01]  /*4020*/  @!PT LDS RZ, [RZ] ;  /* 0x00000000fffff984 */ /* 0x000fe20000000800 */
[----:B------:R2:W-:Y:S01]  /*4030*/  LDGSTS.E [R217+0x10000], [R2.64], P5 ;  /* 0x1000000002d97fae */ /* 0x0005e2000a921854 */
[----:B------:R-:W-:-:S03]  /*4040*/  ISETP.GE.AND P5, PT, R222, UR4, PT ;  /* 0x00000004de007c0c */ /* 0x000fc6000bfa6270 */
[----:B------:R1:W-:Y:S01]  /*4050*/  LDGSTS.E [R217+0x10400], [R32.64], P1 ;  /* 0x1040000020d97fae */ /* 0x0003e20008921854 */
[----:B------:R-:W-:Y:S02]  /*4060*/  ISETP.NE.U32.AND P1, PT, R98, RZ, PT ;  /* 0x000000ff6200720c */ /* 0x000fe40003f25070 */
[----:B------:R-:W-:Y:S01]  /*4070*/  SEL R98, RZ, 0x4, P5 ;  /* 0x00000004ff627807 */ /* 0x000fe20002800000 */
[----:B------:R3:W-:Y:S01]  /*4080*/  LDGSTS.E [R217+0x10800], [R78.64], P2 ;  /* 0x108000004ed97fae */ /* 0x0007e20009121854 */
[----:B------:R-:W-:Y:S02]  /*4090*/  ISETP.GE.AND P2, PT, R220, UR4, PT ;  /* 0x00000004dc007c0c */ /* 0x000fe4000bf46270 */
[----:B------:R-:W-:Y:S01]  /*40a0*/  ISETP.GE.AND P5, PT, R231, UR4, PT ;  /* 0x00000004e7007c0c */ /* 0x000fe2000bfa6270 */
[----:B------:R4:W-:Y:S01]  /*40b0*/  LDGSTS.E [R217+0x10c00], [R82.64], P3 ;  /* 0x10c0000052d97fae */ /* 0x0009e20009921854 */
[----:B--2---:R-:W-:Y:S02]  /*40c0*/  SEL R2, RZ, 0x4, P2 ;  /* 0x00000004ff027807 */ /* 0x004fe40001000000 */
[----:B------:R-:W-:Y:S01]  /*40d0*/  ISETP.GE.AND P3, PT, R233, UR4, PT ;  /* 0x00000004e9007c0c */ /* 0x000fe2000bf66270 */
[----:B-1----:R-:W-:Y:S01]  /*40e0*/  IMAD.U32 R33, RZ, RZ, UR5 ;  /* 0x00000005ff217e24 */ /* 0x002fe2000f8e00ff */
[----:B------:R-:W-:Y:S01]  /*40f0*/  SEL R2, R2, RZ, P6 ;  /* 0x000000ff02027207 */ /* 0x000fe20003000000 */
[----:B------:R1:W-:Y:S01]  /*4100*/  LDGSTS.E [R217+0x11000], [R76.64], P4 ;  /* 0x110000004cd97fae */ /* 0x0003e2000a121854 */
[----:B------:R-:W-:Y:S01]  /*4110*/  SEL R3, RZ, 0x4, P3 ;  /* 0x00000004ff037807 */ /* 0x000fe20001800000 */
[C---:B---3--:R-:W-:Y:S01]  /*4120*/  IMAD.WIDE R74, R33.reuse, 0x4, R74 ;  /* 0x00000004214a7825 */ /* 0x048fe200078e024a */
[----:B------:R-:W-:Y:S01]  /*4130*/  SEL R98, R98, RZ, P6 ;  /* 0x000000ff62627207 */ /* 0x000fe20003000000 */
[----:B------:R-:W-:Y:S01]  /*4140*/  CS2R R78, SRZ ;  /* 0x00000000004e7805 */ /* 0x000fe2000001ff00 */
[----:B------:R-:W-:Y:S01]  /*4150*/  ISETP.NE.U32.AND P3, PT, R2, RZ, PT ;  /* 0x000000ff0200720c */ /* 0x000fe20003f65070 */
[----:B------:R-:W-:Y:S01]  /*4160*/  IMAD.WIDE R64, R33, 0x4, R64 ;  /* 0x0000000421407825 */ /* 0x000fe200078e0240 */
[----:B------:R-:W-:Y:S01]  /*4170*/  SEL R2, RZ, 0x4, P5 ;  /* 0x00000004ff027807 */ /* 0x000fe20002800000 */
[----:B------:R2:W-:Y:S01]  /*4180*/  LDGSTS.E [R217+0x11400], [R74.64], P1 ;  /* 0x114000004ad97fae */ /* 0x0005e20008921854 */
[----:B------:R-:W-:Y:S01]  /*4190*/  SEL R3, R3, RZ, P6 ;  /* 0x000000ff03037207 */ /* 0x000fe20003000000 */
[----:B------:R-:W-:Y:S01]  /*41a0*/  IMAD.WIDE R70, R33, 0x4, R70 ;  /* 0x0000000421467825 */ /* 0x000fe200078e0246 */
[----:B------:R-:W-:Y:S01]  /*41b0*/  ISETP.NE.U32.AND P2, PT, R98, RZ, PT ;  /* 0x000000ff6200720c */ /* 0x000fe20003f45070 */
[----:B-1----:R-:W-:Y:S01]  /*41c0*/  CS2R R76, SRZ ;  /* 0x00000000004c7805 */ /* 0x002fe2000001ff00 */
[----:B------:R-:W-:Y:S01]  /*41d0*/  SEL R2, R2, RZ, P6 ;  /* 0x000000ff02027207 */ /* 0x000fe20003000000 */
[----:B------:R-:W-:Y:S01]  /*41e0*/  IMAD.U32 R33, RZ, RZ, UR10 ;  /* 0x0000000aff217e24 */ /* 0x000fe2000f8e00ff */
[----:B------:R-:W-:Y:S01]  /*41f0*/  ISETP.GE.AND P5, PT, R229, UR4, PT ;  /* 0x00000004e5007c0c */ /* 0x000fe2000bfa6270 */
[----:B----4-:R-:W-:Y:S01]  /*4200*/  CS2R R82, SRZ ;  /* 0x0000000000527805 */ /* 0x010fe2000001ff00 */
[----:B------:R-:W-:Y:S01]  /*4210*/  ISETP.NE.U32.AND P4, PT, R3, RZ, PT ;  /* 0x000000ff0300720c */ /* 0x000fe20003f85070 */
[----:B------:R-:W-:Y:S01]  /*4220*/  IMAD.U32 R3, RZ, RZ, UR5 ;  /* 0x00000005ff037e24 */ /* 0x000fe2000f8e00ff */
[----:B------:R-:W-:Y:S01]  /*4230*/  ISETP.NE.U32.AND P1, PT, R2, RZ, PT ;  /* 0x000000ff0200720c */ /* 0x000fe20003f25070 */
[----:B------:R-:W-:Y:S01]  /*4240*/  IMAD.WIDE R66, R33, 0x4, R66 ;  /* 0x0000000421427825 */ /* 0x000fe200078e0242 */
[----:B------:R-:W-:Y:S01]  /*4250*/  SEL R2, RZ, 0x4, P5 ;  /* 0x00000004ff027807 */ /* 0x000fe20002800000 */
[----:B------:R-:W-:Y:S01]  /*4260*/  CS2R R98, SRZ ;  /* 0x0000000000627805 */ /* 0x000fe2000001ff00 */
[----:B------:R-:W-:Y:S01]  /*4270*/  ISETP.GE.AND P5, PT, R227, UR4, PT ;  /* 0x00000004e3007c0c */ /* 0x000fe2000bfa6270 */
[----:B------:R-:W-:Y:S01]  /*4280*/  IMAD.WIDE R72, R3, 0x4, R72 ;  /* 0x0000000403487825 */ /* 0x000fe200078e0248 */
[----:B------:R-:W-:Y:S01]  /*4290*/  SEL R2, R2, RZ, P6 ;  /* 0x000000ff02027207 */ /* 0x000fe20003000000 */
[----:B--2---:R-:W-:-:S02]  /*42a0*/  CS2R R74, SRZ ;  /* 0x00000000004a7805 */ /* 0x004fc4000001ff00 */
[----:B------:R-:W-:Y:S01]  /*42b0*/  IMAD.WIDE R68, R3, 0x4, R68 ;  /* 0x0000000403447825 */ /* 0x000fe200078e0244 */
[----:B------:R1:W-:Y:S01]  /*42c0*/  LDGSTS.E [R217+0x11800], [R72.64], P2 ;  /* 0x1180000048d97fae */ /* 0x0003e20009121854 */
[----:B------:R-:W-:Y:S02]  /*42d0*/  ISETP.NE.U32.AND P2, PT, R2, RZ, PT ;  /* 0x000000ff0200720c */ /* 0x000fe40003f45070 */
[----:B------:R-:W-:Y:S01]  /*42e0*/  SEL R2, RZ, 0x4, P5 ;  /* 0x00000004ff027807 */ /* 0x000fe20002800000 */
[----:B------:R2:W-:Y:S01]  /*42f0*/  LDGSTS.E [R217+0x11c00], [R64.64], P3 ;  /* 0x11c0000040d97fae */ /* 0x0005e20009921854 */
[----:B------:R-:W-:Y:S01]  /*4300*/  ISETP.GE.AND P3, PT, R225, UR4, PT ;  /* 0x00000004e1007c0c */ /* 0x000fe2000bf66270 */
[----:B------:R-:W-:Y:S01]  /*4310*/  IMAD.WIDE R46, R33, 0x4, R46 ;  /* 0x00000004212e7825 */ /* 0x000fe200078e022e */
[----:B------:R-:W-:Y:S01]  /*4320*/  SEL R2, R2, RZ, P6 ;  /* 0x000000ff02027207 */ /* 0x000fe20003000000 */
[----:B------:R3:W-:Y:S01]  /*4330*/  LDGSTS.E [R216+0x10200], [R68.64], P4 ;  /* 0x1020000044d87fae */ /* 0x0007e2000a121854 */
[----:B------:R-:W-:Y:S01]  /*4340*/  ISETP.GE.AND P4, PT, R223, UR4, PT ;  /* 0x00000004df007c0c */ /* 0x000fe2000bf86270 */
[C---:B------:R-:W-:Y:S01]  /*4350*/  IMAD.WIDE R90, R33.reuse, 0x4, R90 ;  /* 0x00000004215a7825 */ /* 0x040fe200078e025a */
[----:B------:R-:W-:Y:S01]  /*4360*/  SEL R3, RZ, 0x4, P3 ;  /* 0x00000004ff037807 */ /* 0x000fe20001800000 */
[----:B------:R4:W-:Y:S01]  /*4370*/  LDGSTS.E [R216+0x10600], [R70.64], P1 ;  /* 0x1060000046d87fae */ /* 0x0009e20008921854 */
[----:B------:R-:W-:Y:S01]  /*4380*/  ISETP.NE.U32.AND P3, PT, R2, RZ, PT ;  /* 0x000000ff0200720c */ /* 0x000fe20003f65070 */
[----:B------:R-:W-:Y:S01]  /*4390*/  IMAD.WIDE R26, R33, 0x4, R26 ;  /* 0x00000004211a7825 */ /* 0x000fe200078e021a */
[----:B------:R-:W-:-:S02]  /*43a0*/  SEL R2, RZ, 0x4, P4 ;  /* 0x00000004ff027807 */ /* 0x000fc40002000000 */
[----:B------:R-:W-:Y:S01]  /*43b0*/  SEL R3, R3, RZ, P6 ;  /* 0x000000ff03037207 */ /* 0x000fe20003000000 */
[----:B--2---:R-:W-:Y:S01]  /*43c0*/  IMAD.U32 R65, RZ, RZ, UR10 ;  /* 0x0000000aff417e24 */ /* 0x004fe2000f8e00ff */
[----:B------:R-:W-:Y:S01]  /*43d0*/  ISETP.GE.AND P4, PT, R221, UR4, PT ;  /* 0x00000004dd007c0c */ /* 0x000fe2000bf86270 */
[----:B---3--:R-:W-:Y:S01]  /*43e0*/  IMAD.U32 R69, RZ, RZ, UR10 ;  /* 0x0000000aff457e24 */ /* 0x008fe2000f8e00ff */
[----:B------:R-:W-:Y:S01]  /*43f0*/  ISETP.NE.U32.AND P1, PT, R3, RZ, PT ;  /* 0x000000ff0300720c */ /* 0x000fe20003f25070 */
[----:B------:R-:W-:Y:S01]  /*4400*/  IMAD.WIDE R22, R33, 0x4, R22 ;  /* 0x0000000421167825 */ /* 0x000fe200078e0216 */
[----:B------:R-:W-:Y:S02]  /*4410*/  SEL R3, RZ, 0x4, P4 ;  /* 0x00000004ff037807 */ /* 0x000fe40002000000 */
[----:B------:R-:W-:Y:S01]  /*4420*/  ISETP.GE.AND P5, PT, R219, UR4, PT ;  /* 0x00000004db007c0c */ /* 0x000fe2000bfa6270 */
[----:B----4-:R-:W-:Y:S01]  /*4430*/  IMAD.U32 R71, RZ, RZ, UR10 ;  /* 0x0000000aff477e24 */ /* 0x010fe2000f8e00ff */
[----:B------:R-:W-:Y:S01]  /*4440*/  SEL R3, R3, RZ, P6 ;  /* 0x000000ff03037207 */ /* 0x000fe20003000000 */
[----:B------:R-:W-:Y:S01]  /*4450*/  IMAD.WIDE R92, R33, 0x4, R92 ;  /* 0x00000004215c7825 */ /* 0x000fe200078e025c */
[----:B------:R-:W-:-:S02]  /*4460*/  SEL R32, RZ, 0x4, P5 ;  /* 0x00000004ff207807 */ /* 0x000fc40002800000 */
[----:B------:R-:W-:Y:S01]  /*4470*/  SEL R2, R2, RZ, P6 ;  /* 0x000000ff02027207 */ /* 0x000fe20003000000 */
[----:B------:R-:W-:Y:S01]  /*4480*/  IMAD.U32 R33, RZ, RZ, UR5 ;  /* 0x00000005ff217e24 */ /* 0x000fe2000f8e00ff */
[----:B------:R-:W-:Y:S01]  /*4490*/  ISETP.NE.U32.AND P5, PT, R3, RZ, PT ;  /* 0x000000ff0300720c */ /* 0x000fe20003fa5070 */
[----:B------:R-:W-:Y:S01]  /*44a0*/  IMAD.U32 R3, RZ, RZ, UR10 ;  /* 0x0000000aff037e24 */ /* 0x000fe2000f8e00ff */
[----:B------:R-:W-:Y:S01]  /*44b0*/  SEL R32, R32, RZ, P6 ;  /* 0x000000ff20207207 */ /* 0x000fe20003000000 */
[----:B------:R-:W-:Y:S01]  /*44c0*/  IMAD.WIDE R52, R65, 0x4, R52 ;  /* 0x0000000441347825 */ /* 0x000fe200078e0234 */
[----:B------:R-:W-:Y:S02]  /*44d0*/  ISETP.NE.U32.AND P4, PT, R2, RZ, PT ;  /* 0x000000ff0200720c */ /* 0x000fe40003f85070 */
[----:B------:R-:W-:Y:S01]  /*44e0*/  ISETP.NE.U32.AND P6, PT, R32, RZ, PT ;  /* 0x000000ff2000720c */ /* 0x000fe20003fc5070 */
[----:B------:R-:W-:-:S04]  /*44f0*/  IMAD.WIDE R48, R3, 0x4, R48 ;  /* 0x0000000403307825 */ /* 0x000fc800078e0230 */
        /* <DEDUP_REMOVED lines=17> */
[----:B------:R-:W-:Y:S02]  /*4610*/  IMAD.WIDE R2, R69, 0x4, R80 ;  /* 0x0000000445027825 */ /* 0x000fe400078e0250 */
[----:B------:R-:W-:Y:S02]  /*4620*/  CS2R R80, SRZ ;  /* 0x0000000000507805 */ /* 0x000fe4000001ff00 */
[----:B------:R-:W-:Y:S02]  /*4630*/  IMAD.U32 R65, RZ, RZ, UR5 ;  /* 0x00000005ff417e24 */ /* 0x000fe4000f8e00ff */
[----:B------:R-:W-:-:S04]  /*4640*/  IMAD.WIDE R86, R71, 0x4, R86 ;  /* 0x0000000447567825 */ /* 0x000fc800078e0256 */
[----:B------:R-:W-:-:S04]  /*4650*/  IMAD.WIDE R12, R71, 0x4, R12 ;  /* 0x00000004470c7825 */ /* 0x000fc800078e020c */
[----:B------:R-:W-:-:S04]  /*4660*/  IMAD.WIDE R6, R71, 0x4, R6 ;  /* 0x0000000447067825 */ /* 0x000fc800078e0206 */
[----:B------:R-:W-:-:S04]  /*4670*/  IMAD.WIDE R16, R71, 0x4, R16 ;  /* 0x0000000447107825 */ /* 0x000fc800078e0210 */
[----:B------:R-:W-:-:S04]  /*4680*/  IMAD.WIDE R38, R71, 0x4, R38 ;  /* 0x0000000447267825 */ /* 0x000fc800078e0226 */
[----:B------:R-:W-:-:S04]  /*4690*/  IMAD.WIDE R30, R71, 0x4, R30 ;  /* 0x00000004471e7825 */ /* 0x000fc800078e021e */
[----:B------:R-:W-:Y:S02]  /*46a0*/  IMAD.U32 R69, RZ, RZ, UR5 ;  /* 0x00000005ff457e24 */ /* 0x000fe4000f8e00ff */
[----:B------:R-:W-:-:S04]  /*46b0*/  IMAD.WIDE R4, R33, 0x4, R4 ;  /* 0x0000000421047825 */ /* 0x000fc800078e0204 */
[----:B------:R-:W-:Y:S01]  /*46c0*/  IMAD.U32 R71, RZ, RZ, UR5 ;  /* 0x00000005ff477e24 */ /* 0x000fe2000f8e00ff */
[----:B------:R2:W-:Y:S01]  /*46d0*/  LDGSTS.E [R216+0x10a00], [R4.64], P2 ;  /* 0x10a0000004d87fae */ /* 0x0005e20009121854 */
[----:B-1----:R-:W-:Y:S02]  /*46e0*/  IMAD.U32 R73, RZ, RZ, UR5 ;  /* 0x00000005ff497e24 */ /* 0x002fe4000f8e00ff */
[----:B------:R-:W-:-:S04]  /*46f0*/  IMAD.WIDE R54, R33, 0x4, R54 ;  /* 0x0000000421367825 */ /* 0x000fc800078e0236 */
[----:B------:R-:W-:Y:S01]  /*4700*/  IMAD.WIDE R62, R65, 0x4, R62 ;  /* 0x00000004413e7825 */ /* 0x000fe200078e023e */
[----:B------:R1:W-:Y:S01]  /*4710*/  LDGSTS.E [R216+0x10e00], [R54.64], P3 ;  /* 0x10e0000036d87fae */ /* 0x0003e20009921854 */
[----:B------:R-:W-:Y:S02]  /*4720*/  CS2R R64, SRZ ;  /* 0x0000000000407805 */ /* 0x000fe4000001ff00 */
[----:B------:R-:W-:Y:S01]  /*4730*/  IMAD.WIDE R60, R69, 0x4, R60 ;  /* 0x00000004453c7825 */ /* 0x000fe200078e023c */
[----:B------:R3:W-:Y:S01]  /*4740*/  LDGSTS.E [R216+0x11200], [R62.64], P1 ;  /* 0x112000003ed87fae */ /* 0x0007e20008921854 */
[----:B------:R-:W-:Y:S02]  /*4750*/  CS2R R68, SRZ ;  /* 0x0000000000447805 */ /* 0x000fe4000001ff00 */
[----:B------:R-:W-:Y:S01]  /*4760*/  IMAD.WIDE R58, R71, 0x4, R58 ;  /* 0x00000004473a7825 */ /* 0x000fe200078e023a */
[----:B------:R4:W-:Y:S01]  /*4770*/  LDGSTS.E [R216+0x11600], [R60.64], P4 ;  /* 0x116000003cd87fae */ /* 0x0009e2000a121854 */
[----:B------:R-:W-:-:S02]  /*4780*/  CS2R R70, SRZ ;  /* 0x0000000000467805 */ /* 0x000fc4000001ff00 */
[----:B-----5:R-:W-:Y:S01]  /*4790*/  IMAD.WIDE R36, R73, 0x4, R36 ;  /* 0x0000000449247825 */ /* 0x020fe200078e0224 */
[----:B------:R5:W-:Y:S01]  /*47a0*/  LDGSTS.E [R216+0x11a00], [R58.64], P5 ;  /* 0x11a000003ad87fae */ /* 0x000be2000a921854 */
[----:B-1----:R-:W-:Y:S01]  /*47b0*/  CS2R R54, SRZ ;  /* 0x0000000000367805 */ /* 0x002fe2000001ff00 */
[----:B------:R-:W-:Y:S02]  /*47c0*/  CS2R R72, SRZ ;  /* 0x0000000000487805 */ /* 0x000fe4000001ff00 */
[----:B------:R2:W-:Y:S01]  /*47d0*/  LDGSTS.E [R216+0x11e00], [R36.64], P6 ;  /* 0x11e0000024d87fae */ /* 0x0005e2000b121854 */
[----:B---3--:R-:W-:-:S03]  /*47e0*/  CS2R R62, SRZ ;  /* 0x00000000003e7805 */ /* 0x008fc6000001ff00 */
[----:B------:R-:W0:Y:S01]  /*47f0*/  LDGDEPBAR ;  /* 0x00000000000079af */ /* 0x000e220000000000 */
[----:B----4-:R-:W-:-:S03]  /*4800*/  CS2R R60, SRZ ;  /* 0x00000000003c7805 */ /* 0x010fc6000001ff00 */
[----:B------:R1:W-:Y:S01]  /*4810*/  LDGSTS.E [R215+0x8000], [R66.64], P0 ;  /* 0x0800000042d77fae */ /* 0x0003e20008121854 */
[----:B-----5:R-:W-:-:S03]  /*4820*/  CS2R R58, SRZ ;  /* 0x00000000003a7805 */ /* 0x020fc6000001ff00 */
[----:B------:R3:W-:Y:S04]  /*4830*/  LDGSTS.E [R215+0x8400], [R52.64], P0 ;  /* 0x0840000034d77fae */ /* 0x0007e80008121854 */
[----:B------:R2:W-:Y:S04]  /*4840*/  LDGSTS.E [R215+0x8800], [R50.64], P0 ;  /* 0x0880000032d77fae */ /* 0x0005e80008121854 */
[----:B------:R2:W-:Y:S01]  /*4850*/  LDGSTS.E [R215+0x8c00], [R48.64], P0 ;  /* 0x08c0000030d77fae */ /* 0x0005e20008121854 */
[----:B-1----:R-:W-:-:S03]  /*4860*/  CS2R R66, SRZ ;  /* 0x0000000000427805 */ /* 0x002fc6000001ff00 */
[----:B------:R2:W-:Y:S01]  /*4870*/  LDGSTS.E [R215+0x9000], [R46.64], P0 ;  /* 0x090000002ed77fae */ /* 0x0005e20008121854 */
[----:B---3--:R-:W-:-:S03]  /*4880*/  CS2R R52, SRZ ;  /* 0x0000000000347805 */ /* 0x008fc6000001ff00 */
[----:B------:R2:W-:Y:S04]  /*4890*/  LDGSTS.E [R215+0x9400], [R44.64], P0 ;  /* 0x094000002cd77fae */ /* 0x0005e80008121854 */
[----:B------:R2:W-:Y:S04]  /*48a0*/  LDGSTS.E [R215+0x9800], [R42.64], P0 ;  /* 0x098000002ad77fae */ /* 0x0005e80008121854 */
[----:B------:R1:W-:Y:S04]  /*48b0*/  LDGSTS.E [R215+0x9c00], [R86.64], P0 ;  /* 0x09c0000056d77fae */ /* 0x0003e80008121854 */
[----:B------:R3:W-:Y:S04]  /*48c0*/  LDGSTS.E [R215+0xa000], [R94.64], P0 ;  /* 0x0a0000005ed77fae */ /* 0x0007e80008121854 */
[----:B------:R4:W-:Y:S04]  /*48d0*/  LDGSTS.E [R215+0xa400], [R90.64], P0 ;  /* 0x0a4000005ad77fae */ /* 0x0009e80008121854 */
[----:B------:R5:W-:Y:S01]  /*48e0*/  LDGSTS.E [R215+0xa800], [R84.64], P0 ;  /* 0x0a80000054d77fae */ /* 0x000be20008121854 */
[----:B-1----:R-:W-:-:S03]  /*48f0*/  CS2R R86, SRZ ;  /* 0x0000000000567805 */ /* 0x002fc6000001ff00 */
[----:B------:R2:W-:Y:S01]  /*4900*/  LDGSTS.E [R215+0xac00], [R14.64], P0 ;  /* 0x0ac000000ed77fae */ /* 0x0005e20008121854 */
[----:B---3--:R-:W-:-:S03]  /*4910*/  CS2R R94, SRZ ;  /* 0x00000000005e7805 */ /* 0x008fc6000001ff00 */
[----:B------:R2:W-:Y:S01]  /*4920*/  LDGSTS.E [R215+0xb000], [R12.64], P0 ;  /* 0x0b0000000cd77fae */ /* 0x0005e20008121854 */
[----:B----4-:R-:W-:-:S03]  /*4930*/  CS2R R90, SRZ ;  /* 0x00000000005a7805 */ /* 0x010fc6000001ff00 */
[----:B------:R2:W-:Y:S01]  /*4940*/  LDGSTS.E [R215+0xb400], [R10.64], P0 ;  /* 0x0b4000000ad77fae */ /* 0x0005e20008121854 */
[----:B-----5:R-:W-:-:S03]  /*4950*/  CS2R R84, SRZ ;  /* 0x0000000000547805 */ /* 0x020fc6000001ff00 */
        /* <DEDUP_REMOVED lines=18> */
[----:B------:R2:W-:Y:S04]  /*4a80*/  LDGSTS.E [R214+0xb600], [R34.64], P0 ;  /* 0x0b60000022d67fae */ /* 0x0005e80008121854 */
[----:B------:R2:W-:Y:S04]  /*4a90*/  LDGSTS.E [R214+0xba00], [R2.64], P0 ;  /* 0x0ba0000002d67fae */ /* 0x0005e80008121854 */
[----:B------:R2:W-:Y:S01]  /*4aa0*/  LDGSTS.E [R214+0xbe00], [R30.64], P0 ;  /* 0x0be000001ed67fae */ /* 0x0005e20008121854 */
[----:B------:R-:W-:Y:S01]  /*4ab0*/  ISETP.GE.AND P0, PT, R128, 0x20, PT ;  /* 0x000000208000780c */ /* 0x000fe20003f06270 */
[----:B-1----:R-:W-:-:S02]  /*4ac0*/  CS2R R56, SRZ ;  /* 0x0000000000387805 */ /* 0x002fc4000001ff00 */
[----:B------:R-:W0:Y:S10]  /*4ad0*/  LDGDEPBAR ;  /* 0x00000000000079af */ /* 0x000e340000000000 */
[----:B------:R-:W-:Y:S05]  /*4ae0*/  @!P0 BRA `(.L_x_0) ;  /* 0x0000290000008947 */ /* 0x000fea0003800000 */
[----:B--2---:R-:W-:Y:S01]  /*4af0*/  SHF.R.S32.HI R3, RZ, 0x1f, R129 ;  /* 0x0000001fff037819 */ /* 0x004fe20000011481 */
[----:B------:R-:W-:Y:S01]  /*4b00*/  IMAD.SHL.U32 R4, R203, 0x2, RZ ;  /* 0x00000002cb047824 */ /* 0x000fe200078e00ff */
[C---:B------:R-:W-:Y:S01]  /*4b10*/  IADD3 R199, P4, R129.reuse, R192, RZ ;  /* 0x000000c081c77210 */ /* 0x040fe20007f9e0ff */
[----:B------:R-:W-:Y:S01]  /*4b20*/  IMAD R32, R220, c[0x0][0x188], RZ ;  /* 0x00006200dc207a24 */ /* 0x000fe200078e02ff */
[----:B------:R-:W-:Y:S01]  /*4b30*/  IADD3 R197, P3, R129, R190, RZ ;  /* 0x000000be81c57210 */ /* 0x000fe20007f7e0ff */
[----:B------:R-:W-:Y:S01]  /*4b40*/  IMAD R34, R221, c[0x0][0x188], RZ ;  /* 0x00006200dd227a24 */ /* 0x000fe200078e02ff */
[C---:B------:R-:W-:Y:S01]  /*4b50*/  IADD3 R195, P2, R129.reuse, R188, RZ ;  /* 0x000000bc81c37210 */ /* 0x040fe20007f5e0ff */
[----:B------:R-:W-:Y:S01]  /*4b60*/  IMAD R36, R222, c[0x0][0x188], RZ ;  /* 0x00006200de247a24 */ /* 0x000fe200078e02ff */
[----:B------:R-:W-:Y:S01]  /*4b70*/  IADD3 R193, P1, R129, R186, RZ ;  /* 0x000000ba81c17210 */ /* 0x000fe20007f3e0ff */
[----:B------:R-:W-:Y:S01]  /*4b80*/  IMAD R30, R219, c[0x0][0x188], RZ ;  /* 0x00006200db1e7a24 */ /* 0x000fe200078e02ff */
[C---:B------:R-:W-:Y:S01]  /*4b90*/  IADD3 R191, P0, R129.reuse, R184, RZ ;  /* 0x000000b881bf7210 */ /* 0x040fe20007f1e0ff */
[----:B------:R-:W-:Y:S01]  /*4ba0*/  USHF.R.S32.HI UR15, URZ, 0x1f, UR10 ;  /* 0x0000001f3f0f7899 */ /* 0x000fe2000801140a */
[C---:B------:R-:W-:Y:S01]  /*4bb0*/  IADD3 R189, P6, R129.reuse, R182, RZ ;  /* 0x000000b681bd7210 */ /* 0x040fe20007fde0ff */
[----:B------:R-:W-:Y:S01]  /*4bc0*/  USHF.R.S32.HI UR14, URZ, 0x1f, UR5 ;  /* 0x0000001f3f0e7899 */ /* 0x000fe20008011405 */
[-C--:B------:R-:W-:Y:S01]  /*4bd0*/  LEA.HI.X.SX32 R200, R192, R3.reuse, 0x1, P4 ;  /* 0x00000003c0c87211 */ /* 0x080fe200020f0eff */
[----:B------:R-:W-:Y:S01]  /*4be0*/  UMOV UR18, 0xc ;  /* 0x0000000c00127882 */ /* 0x000fe20000000000 */
[-C--:B------:R-:W-:Y:S01]  /*4bf0*/  LEA.HI.X.SX32 R198, R190, R3.reuse, 0x1, P3 ;  /* 0x00000003bec67211 */ /* 0x080fe200018f0eff */
[----:B------:R-:W-:Y:S01]  /*4c00*/  ULDC.64 UR6, c[0x0][0x168] ;  /* 0x00005a0000067ab9 */ /* 0x000fe20000000a00 */
[-C--:B------:R-:W-:Y:S01]  /*4c10*/  LEA.HI.X.SX32 R196, R188, R3.reuse, 0x1, P2 ;  /* 0x00000003bcc47211 */ /* 0x080fe200010f0eff */
[----:B------:R-:W-:Y:S01]  /*4c20*/  ULDC.64 UR8, c[0x0][0x160] ;  /* 0x0000580000087ab9 */ /* 0x000fe20000000a00 */
[C---:B------:R-:W-:Y:S01]  /*4c30*/  IADD3 R187, P5, R129.reuse, R180, RZ ;  /* 0x000000b481bb7210 */ /* 0x040fe20007fbe0ff */
[----:B------:R-:W-:Y:S01]  /*4c40*/  UIMAD.WIDE.U32 UR6, UR10, UR18, UR6 ;  /* 0x000000120a0672a5 */ /* 0x000fe2000f8e0006 */
[C---:B------:R-:W-:Y:S01]  /*4c50*/  IADD3 R185, P4, R129.reuse, R178, RZ ;  /* 0x000000b281b97210 */ /* 0x040fe20007f9e0ff */
[----:B------:R-:W-:Y:S01]  /*4c60*/  UIMAD UR17, UR15, 0xc, URZ ;  /* 0x0000000c0f1178a4 */ /* 0x000fe2000f8e023f */
[C---:B------:R-:W-:Y:S01]  /*4c70*/  IADD3 R183, P3, R129.reuse, R176, RZ ;  /* 0x000000b081b77210 */ /* 0x040fe20007f7e0ff */
[----:B------:R-:W-:Y:S01]  /*4c80*/  UIMAD.WIDE.U32 UR8, UR5, UR18, UR8 ;  /* 0x00000012050872a5 */ /* 0x000fe2000f8e0008 */
[C---:B------:R-:W-:Y:S01]  /*4c90*/  IADD3 R181, P2, R129.reuse, R174, RZ ;  /* 0x000000ae81b57210 */ /* 0x040fe20007f5e0ff */
[----:B------:R-:W-:Y:S01]  /*4ca0*/  UIMAD UR18, UR14, 0xc, URZ ;  /* 0x0000000c0e1278a4 */ /* 0x000fe2000f8e023f */
[-C--:B------:R-:W-:Y:S01]  /*4cb0*/  LEA.HI.X.SX32 R194, R186, R3.reuse, 0x1, P1 ;  /* 0x00000003bac27211 */ /* 0x080fe200008f0eff */
[----:B------:R-:W-:Y:S01]  /*4cc0*/  CS2R R68, SRZ ;  /* 0x0000000000447805 */ /* 0x000fe2000001ff00 */
[C---:B------:R-:W-:Y:S01]  /*4cd0*/  IADD3 R179, P1, R129.reuse, R172, RZ ;  /* 0x000000ac81b37210 */ /* 0x040fe20007f3e0ff */
[----:B------:R-:W-:Y:S01]  /*4ce0*/  CS2R R70, SRZ ;  /* 0x0000000000467805 */ /* 0x000fe2000001ff00 */
[-C--:B------:R-:W-:Y:S01]  /*4cf0*/  LEA.HI.X.SX32 R192, R184, R3.reuse, 0x1, P0 ;  /* 0x00000003b8c07211 */ /* 0x080fe200000f0eff */
[----:B------:R-:W-:Y:S01]  /*4d00*/  CS2R R76, SRZ ;  /* 0x00000000004c7805 */ /* 0x000fe2000001ff00 */
[-C--:B------:R-:W-:Y:S01]  /*4d10*/  LEA.HI.X.SX32 R190, R182, R3.reuse, 0x1, P6 ;  /* 0x00000003b6be7211 */ /* 0x080fe200030f0eff */
[----:B------:R-:W-:Y:S01]  /*4d20*/  CS2R R78, SRZ ;  /* 0x00000000004e7805 */ /* 0x000fe2000001ff00 */
[C---:B------:R-:W-:Y:S01]  /*4d30*/  IADD3 R177, P0, R129.reuse, R170, RZ ;  /* 0x000000aa81b17210 */ /* 0x040fe20007f1e0ff */
[----:B------:R-:W-:Y:S01]  /*4d40*/  CS2R R80, SRZ ;  /* 0x0000000000507805 */ /* 0x000fe2000001ff00 */
[C---:B------:R-:W-:Y:S01]  /*4d50*/  IADD3 R175, P6, R129.reuse, R168, RZ ;  /* 0x000000a881af7210 */ /* 0x040fe20007fde0ff */
[----:B------:R-:W-:Y:S01]  /*4d60*/  CS2R R82, SRZ ;  /* 0x0000000000527805 */ /* 0x000fe2000001ff00 */
[-C--:B------:R-:W-:Y:S01]  /*4d70*/  LEA.HI.X.SX32 R188, R180, R3.reuse, 0x1, P5 ;  /* 0x00000003b4bc7211 */ /* 0x080fe200028f0eff */
[----:B------:R-:W-:Y:S01]  /*4d80*/  CS2R R84, SRZ ;  /* 0x0000000000547805 */ /* 0x000fe2000001ff00 */
[-C--:B------:R-:W-:Y:S01]  /*4d90*/  LEA.HI.X.SX32 R186, R178, R3.reuse, 0x1, P4 ;  /* 0x00000003b2ba7211 */ /* 0x080fe200020f0eff */
        /* <DEDUP_REMOVED lines=9> */
[C---:B------:R-:W-:Y:S01]  /*4e30*/  IADD3 R169, P3, R129.reuse, R162, RZ ;  /* 0x000000a281a97210 */ /* 0x040fe20007f7e0ff */
[----:B------:R-:W-:Y:S01]  /*4e40*/  CS2R R112, SRZ ;  /* 0x0000000000707805 */ /* 0x000fe2000001ff00 */
[C---:B------:R-:W-:Y:S01]  /*4e50*/  IADD3 R167, P2, R129.reuse, R160, RZ ;  /* 0x000000a081a77210 */ /* 0x040fe20007f5e0ff */
[----:B------:R-:W-:Y:S01]  /*4e60*/  CS2R R114, SRZ ;  /* 0x0000000000727805 */ /* 0x000fe2000001ff00 */
        /* <DEDUP_REMOVED lines=35> */
[----:B------:R-:W-:Y:S01]  /*50a0*/  USHF.L.U64.HI UR16, UR10, 0x2, UR15 ;  /* 0x000000020a107899 */ /* 0x000fe2000801020f */
[-C--:B------:R-:W-:Y:S01]  /*50b0*/  LEA.HI.X.SX32 R160, R152, R3.reuse, 0x1, P5 ;  /* 0x0000000398a07211 */ /* 0x080fe200028f0eff */
[----:B------:R-:W-:Y:S01]  /*50c0*/  CS2R R66, SRZ ;  /* 0x0000000000427805 */ /* 0x000fe2000001ff00 */
[-C--:B------:R-:W-:Y:S01]  /*50d0*/  LEA.HI.X.SX32 R158, R150, R3.reuse, 0x1, P4 ;  /* 0x00000003969e7211 */ /* 0x080fe200020f0eff */
[----:B------:R-:W-:Y:S01]  /*50e0*/  USHF.L.U64.HI UR15, UR5, 0x2, UR14 ;  /* 0x00000002050f7899 */ /* 0x000fe2000801020e */
[-C--:B------:R-:W-:Y:S01]  /*50f0*/  LEA.HI.X.SX32 R156, R148, R3.reuse, 0x1, P3 ;  /* 0x00000003949c7211 */ /* 0x080fe200018f0eff */
[----:B------:R-:W-:Y:S01]  /*5100*/  UIADD3 UR14, UR7, UR17, URZ ;  /* 0x00000011070e7290 */ /* 0x000fe2000fffe03f */
[----:B------:R-:W-:Y:S01]  /*5110*/  LEA.HI.X.SX32 R154, R146, R3, 0x1, P2 ;  /* 0x00000003929a7211 */ /* 0x000fe200010f0eff */
[----:B------:R-:W-:Y:S01]  /*5120*/  UIADD3 UR11, UR11, -0x60, URZ ;  /* 0xffffffa00b0b7890 */ /* 0x000fe2000fffe03f */
[C---:B------:R-:W-:Y:S01]  /*5130*/  IADD3 R149, P0, R129.reuse, R142, RZ ;  /* 0x0000008e81957210 */ /* 0x040fe20007f1e0ff */
[----:B------:R-:W-:Y:S01]  /*5140*/  UMOV UR4, URZ ;  /* 0x0000003f00047c82 */ /* 0x000fe20008000000 */
[C---:B------:R-:W-:Y:S01]  /*5150*/  IADD3 R147, P6, R129.reuse, R140, RZ ;  /* 0x0000008c81937210 */ /* 0x040fe20007fde0ff */
[----:B------:R-:W-:Y:S01]  /*5160*/  UMOV UR12, 0x2 ;  /* 0x00000002000c7882 */ /* 0x000fe20000000000 */
[C---:B------:R-:W-:Y:S01]  /*5170*/  IADD3 R145, P5, R129.reuse, R138, RZ ;  /* 0x0000008a81917210 */ /* 0x040fe20007fbe0ff */
[----:B------:R-:W-:Y:S01]  /*5180*/  UMOV UR13, 0xffffffff ;  /* 0xffffffff000d7882 */ /* 0x000fe20000000000 */
[C---:B------:R-:W-:Y:S01]  /*5190*/  IADD3 R143, P4, R129.reuse, R136, RZ ;  /* 0x00000088818f7210 */ /* 0x040fe20007f9e0ff */
[----:B------:R-:W-:Y:S01]  /*51a0*/  UIADD3 UR7, UR9, UR18, URZ ;  /* 0x0000001209077290 */ /* 0x000fe2000fffe03f */
[----:B------:R-:W-:-:S02]  /*51b0*/  IADD3 R141, P3, R129, R134, RZ ;  /* 0x00000086818d7210 */ /* 0x000fc40007f7e0ff */
[C---:B------:R-:W-:Y:S02]  /*51c0*/  IADD3 R139, P2, R129.reuse, R132, RZ ;  /* 0x00000084818b7210 */ /* 0x040fe40007f5e0ff */
[-C--:B------:R-:W-:Y:S02]  /*51d0*/  LEA.HI.X.SX32 R152, R144, R3.reuse, 0x1, P1 ;  /* 0x0000000390987211 */ /* 0x080fe400008f0eff */
[----:B------:R-:W-:Y:S02]  /*51e0*/  IADD3 R129, P1, R129, R130, RZ ;  /* 0x0000008281817210 */ /* 0x000fe40007f3e0ff */
[----:B------:R-:W-:Y:S02]  /*51f0*/  LOP3.LUT R25, R203, 0x7, RZ, 0xc0, !PT ;  /* 0x00000007cb197812 */ /* 0x000fe400078ec0ff */
[-C--:B------:R-:W-:Y:S01]  /*5200*/  LEA.HI.X.SX32 R150, R142, R3.reuse, 0x1, P0 ;  /* 0x000000038e967211 */ /* 0x080fe200000f0eff */
[----:B------:R-:W-:Y:S01]  /*5210*/  IMAD.SHL.U32 R137, R129, 0x4, RZ ;  /* 0x0000000481897824 */ /* 0x000fe200078e00ff */
[----:B------:R-:W-:-:S02]  /*5220*/  LEA.HI.X.SX32 R148, R140, R3, 0x1, P6 ;  /* 0x000000038c947211 */ /* 0x000fc400030f0eff */
[-C--:B------:R-:W-:Y:S02]  /*5230*/  LEA.HI.X.SX32 R146, R138, R3.reuse, 0x1, P5 ;  /* 0x000000038a927211 */ /* 0x080fe400028f0eff */
[-C--:B------:R-:W-:Y:S02]  /*5240*/  LEA.HI.X.SX32 R144, R136, R3.reuse, 0x1, P4 ;  /* 0x0000000388907211 */ /* 0x080fe400020f0eff */
[-C--:B------:R-:W-:Y:S02]  /*5250*/  LEA.HI.X.SX32 R142, R134, R3.reuse, 0x1, P3 ;  /* 0x00000003868e7211 */ /* 0x080fe400018f0eff */
[-C--:B------:R-:W-:Y:S02]  /*5260*/  LEA.HI.X.SX32 R140, R132, R3.reuse, 0x1, P2 ;  /* 0x00000003848c7211 */ /* 0x080fe400010f0eff */
[----:B------:R-:W-:Y:S01]  /*5270*/  LEA.HI.X.SX32 R138, R130, R3, 0x1, P1 ;  /* 0x00000003828a7211 */ /* 0x000fe200008f0eff */
[----:B------:R-:W-:Y:S01]  /*5280*/  IMAD.SHL.U32 R3, R25, 0x10, RZ ;  /* 0x0000001019037824 */ /* 0x000fe200078e00ff */
[----:B------:R-:W-:-:S02]  /*5290*/  LOP3.LUT R211, R203, 0x3, RZ, 0xc0, !PT ;  /* 0x00000003cbd37812 */ /* 0x000fc400078ec0ff */
[----:B------:R-:W-:Y:S02]  /*52a0*/  LOP3.LUT R2, R203, 0x1c, RZ, 0xc0, !PT ;  /* 0x0000001ccb027812 */ /* 0x000fe400078ec0ff */
[----:B------:R-:W-:Y:S02]  /*52b0*/  LOP3.LUT R207, R3, 0x30, R4, 0x78, !PT ;  /* 0x0000003003cf7812 */ /* 0x000fe400078e7804 */
[----:B------:R-:W-:Y:S01]  /*52c0*/  SHF.R.S32.HI R33, RZ, 0x1f, R127 ;  /* 0x0000001fff217819 */ /* 0x000fe2000001147f */
[----:B------:R-:W-:Y:S01]  /*52d0*/  IMAD R211, R211, 0x120, R2 ;  /* 0x00000120d3d37824 */ /* 0x000fe200078e0202 */
[C---:B------:R-:W-:Y:S02]  /*52e0*/  IADD3 R10, P5, R127.reuse, R122, RZ ;  /* 0x0000007a7f0a7210 */ /* 0x040fe40007fbe0ff */
[C---:B------:R-:W-:Y:S02]  /*52f0*/  IADD3 R2, P3, R127.reuse, R126, RZ ;  /* 0x0000007e7f027210 */ /* 0x040fe40007f7e0ff */
[----:B------:R-:W-:-:S02]  /*5300*/  IADD3 R4, P2, R127, R125, RZ ;  /* 0x0000007d7f047210 */ /* 0x000fc40007f5e0ff */
[-C--:B------:R-:W-:Y:S02]  /*5310*/  LEA.HI.X.SX32 R9, R122, R33.reuse, 0x1, P5 ;  /* 0x000000217a097211 */ /* 0x080fe400028f0eff */
[-C--:B------:R-:W-:Y:S02]  /*5320*/  LEA.HI.X.SX32 R31, R126, R33.reuse, 0x1, P3 ;  /* 0x000000217e1f7211 */ /* 0x080fe400018f0eff */
[----:B------:R-:W-:Y:S02]  /*5330*/  LEA.HI.X.SX32 R3, R125, R33, 0x1, P2 ;  /* 0x000000217d037211 */ /* 0x000fe400010f0eff */
[C---:B------:R-:W-:Y:S02]  /*5340*/  IADD3 R24, P5, R127.reuse, R0, RZ ;  /* 0x000000007f187210 */ /* 0x040fe40007fbe0ff */
[C---:B------:R-:W-:Y:S02]  /*5350*/  IADD3 R6, P0, R127.reuse, R124, RZ ;  /* 0x0000007c7f067210 */ /* 0x040fe40007f1e0ff */
[----:B------:R-:W-:-:S02]  /*5360*/  IADD3 R8, P6, R127, R123, RZ ;  /* 0x0000007b7f087210 */ /* 0x000fc40007fde0ff */
[C---:B------:R-:W-:Y:S02]  /*5370*/  IADD3 R14, P4, R127.reuse, R120, RZ ;  /* 0x000000787f0e7210 */ /* 0x040fe40007f9e0ff */
[C---:B------:R-:W-:Y:S02]  /*5380*/  IADD3 R16, P3, R127.reuse, R119, RZ ;  /* 0x000000777f107210 */ /* 0x040fe40007f7e0ff */
[C---:B------:R-:W-:Y:S02]  /*5390*/  IADD3 R18, P2, R127.reuse, R118, RZ ;  /* 0x000000767f127210 */ /* 0x040fe40007f5e0ff */
[----:B------:R-:W-:Y:S02]  /*53a0*/  IADD3 R12, P1, R127, R121, RZ ;  /* 0x000000797f0c7210 */ /* 0x000fe40007f3e0ff */
[----:B------:R-:W-:Y:S02]  /*53b0*/  SHF.R.S32.HI R213, RZ, 0x1f, R128 ;  /* 0x0000001fffd57819 */ /* 0x000fe40000011480 */
[----:B------:R-:W-:-:S02]  /*53c0*/  LEA.HI.X.SX32 R23, R0, R33, 0x1, P5 ;  /* 0x0000002100177211 */ /* 0x000fc400028f0eff */
[-C--:B------:R-:W-:Y:S02]  /*53d0*/  LEA.HI.X.SX32 R5, R124, R33.reuse, 0x1, P0 ;  /* 0x000000217c057211 */ /* 0x080fe400000f0eff */
[-C--:B------:R-:W-:Y:S02]  /*53e0*/  LEA.HI.X.SX32 R7, R123, R33.reuse, 0x1, P6 ;  /* 0x000000217b077211 */ /* 0x080fe400030f0eff */
[-C--:B------:R-:W-:Y:S02]  /*53f0*/  LEA.HI.X.SX32 R13, R120, R33.reuse, 0x1, P4 ;  /* 0x00000021780d7211 */ /* 0x080fe400020f0eff */
[-C--:B------:R-:W-:Y:S02]  /*5400*/  LEA.HI.X.SX32 R15, R119, R33.reuse, 0x1, P3 ;  /* 0x00000021770f7211 */ /* 0x080fe400018f0eff */
[----:B------:R-:W-:Y:S02]  /*5410*/  LEA.HI.X.SX32 R17, R118, R33, 0x1, P2 ;  /* 0x0000002176117211 */ /* 0x000fe400010f0eff */
[----:B------:R-:W-:-:S02]  /*5420*/  LEA R0, R25, UR19, 0x2 ;  /* 0x0000001319007c11 */ /* 0x000fc4000f8e10ff */
[C---:B------:R-:W-:Y:S02]  /*5430*/  IADD3 R20, P0, R127.reuse, R117, RZ ;  /* 0x000000757f147210 */ /* 0x040fe40007f1e0ff */
[----:B------:R-:W-:Y:S01]  /*5440*/  IADD3 R22, P6, R127, R116, RZ ;  /* 0x000000747f167210 */ /* 0x000fe20007fde0ff */
[----:B------:R-:W-:Y:S01]  /*5450*/  IMAD.U32 R207, R0, 0x20, R207 ;  /* 0x0000002000cf7824 */ /* 0x000fe200078e00cf */
[----:B------:R-:W-:Y:S02]  /*5460*/  LEA.HI.X.SX32 R11, R121, R33, 0x1, P1 ;  /* 0x00000021790b7211 */ /* 0x000fe400008f0eff */
[C---:B------:R-:W-:Y:S02]  /*5470*/  IADD3 R125, P2, R127.reuse, R32, RZ ;  /* 0x000000207f7d7210 */ /* 0x040fe40007f5e0ff */
[C---:B------:R-:W-:Y:S02]  /*5480*/  IADD3 R27, P3, R127.reuse, R34, RZ ;  /* 0x000000227f1b7210 */ /* 0x040fe40007f7e0ff */
[----:B------:R-:W-:-:S02]  /*5490*/  IADD3 R26, P4, R127, R36, RZ ;  /* 0x000000247f1a7210 */ /* 0x000fc40007f9e0ff */
[----:B------:R-:W-:Y:S02]  /*54a0*/  LEA.HI R213, R213, R128, RZ, 0x5 ;  /* 0x00000080d5d57211 */ /* 0x000fe400078f28ff */
[----:B------:R-:W-:Y:S02]  /*54b0*/  IADD3 R28, P1, R127, R30, RZ ;  /* 0x0000001e7f1c7210 */ /* 0x000fe40007f3e0ff */
[-C--:B------:R-:W-:Y:S02]  /*54c0*/  LEA.HI.X.SX32 R19, R117, R33.reuse, 0x1, P0 ;  /* 0x0000002175137211 */ /* 0x080fe400000f0eff */
[-C--:B------:R-:W-:Y:S01]  /*54d0*/  LEA.HI.X.SX32 R21, R116, R33.reuse, 0x1, P6 ;  /* 0x0000002174157211 */ /* 0x080fe200030f0eff */
[----:B------:R-:W-:Y:S01]  /*54e0*/  IMAD.SHL.U32 R127, R28, 0x4, RZ ;  /* 0x000000041c7f7824 */ /* 0x000fe200078e00ff */
[-C--:B------:R-:W-:Y:S02]  /*54f0*/  LEA.HI.X.SX32 R126, R32, R33.reuse, 0x1, P2 ;  /* 0x00000021207e7211 */ /* 0x080fe400010f0eff */
[----:B------:R-:W-:-:S02]  /*5500*/  LEA.HI.X.SX32 R124, R34, R33, 0x1, P3 ;  /* 0x00000021227c7211 */ /* 0x000fc400018f0eff */
[-C--:B------:R-:W-:Y:S02]  /*5510*/  LEA.HI.X.SX32 R25, R36, R33.reuse, 0x1, P4 ;  /* 0x0000002124197211 */ /* 0x080fe400020f0eff */
[----:B------:R-:W-:Y:S02]  /*5520*/  LEA.HI.X.SX32 R29, R30, R33, 0x1, P1 ;  /* 0x000000211e1d7211 */ /* 0x000fe400008f0eff */
[----:B------:R-:W-:Y:S02]  /*5530*/  SHF.R.S32.HI R213, RZ, 0x5, R213 ;  /* 0x00000005ffd57819 */ /* 0x000fe400000114d5 */
[C---:B------:R-:W-:Y:S01]  /*5540*/  SHF.L.U64.HI R200, R199.reuse, 0x2, R200 ;  /* 0x00000002c7c87819 */ /* 0x040fe200000102c8 */
[----:B------:R-:W-:Y:S01]  /*5550*/  IMAD.SHL.U32 R199, R199, 0x4, RZ ;  /* 0x00000004c7c77824 */ /* 0x000fe200078e00ff */
        /* <DEDUP_REMOVED lines=90> */
[----:B------:R-:W-:-:S02]  /*5b00*/  SHF.L.U64.HI R138, R129, 0x2, R138 ;  /* 0x00000002818a7819 */ /* 0x000fc4000001028a */
[----:B------:R-:W-:Y:S02]  /*5b10*/  SHF.L.U64.HI R136, R28, 0x2, R29 ;  /* 0x000000021c887819 */ /* 0x000fe4000001021d */
[C---:B------:R-:W-:Y:S02]  /*5b20*/  LOP3.LUT R210, R211.reuse, 0x20, RZ, 0x3c, !PT ;  /* 0x00000020d3d27812 */ /* 0x040fe400078e3cff */
[C---:B------:R-:W-:Y:S02]  /*5b30*/  LOP3.LUT R209, R211.reuse, 0x40, RZ, 0x3c, !PT ;  /* 0x00000040d3d17812 */ /* 0x040fe400078e3cff */
[----:B------:R-:W-:Y:S02]  /*5b40*/  LOP3.LUT R208, R211, 0x60, RZ, 0x3c, !PT ;  /* 0x00000060d3d07812 */ /* 0x000fe400078e3cff */
[----:B------:R-:W-:Y:S02]  /*5b50*/  IADD3 R212, R213, -0x3, RZ ;  /* 0xfffffffdd5d47810 */ /* 0x000fe40007ffe0ff */
[----:B------:R-:W-:-:S02]  /*5b60*/  LOP3.LUT R206, R207, 0x40, RZ, 0x3c, !PT ;  /* 0x00000040cfce7812 */ /* 0x000fc400078e3cff */
.L_x_1:
[----:B------:R-:W-:-:S04]  /*5b70*/  DEPBAR.LE SB0, 0x4 ;  /* 0x000081000000791a */ /* 0x000fc80000000000 */
[----:B------:R-:W-:Y:S01]  /*5b80*/  UIADD3 UR13, UR13, 0x1, URZ ;  /* 0x000000010d0d7890 */ /* 0x000fe2000fffe03f */
[----:B------:R-:W-:Y:S01]  /*5b90*/  BAR.SYNC.DEFER_BLOCKING 0x0 ;  /* 0x0000000000007b1d */ /* 0x000fe20000010000 */
[----:B------:R-:W-:Y:S01]  /*5ba0*/  ISETP.GE.AND P1, PT, R234, UR11, PT ;  /* 0x0000000bea007c0c */ /* 0x000fe2000bf26270 */
[----:B------:R-:W-:Y:S01]  /*5bb0*/  UIADD3 UR12, UR12, 0x1, URZ ;  /* 0x000000010c0c7890 */ /* 0x000fe2000fffe03f */
[----:B------:R-:W-:Y:S01]  /*5bc0*/  ISETP.GE.AND P2, PT, R232, UR11, PT ;  /* 0x0000000be8007c0c */ /* 0x000fe2000bf46270 */
[----:B------:R-:W-:Y:S01]  /*5bd0*/  UISETP.GT.AND UP0, UPT, UR13, 0x2, UPT ;  /* 0x000000020d00788c */ /* 0x000fe2000bf04270 */
[----:B------:R-:W-:Y:S01]  /*5be0*/  ISETP.LE.AND P0, PT, R212, UR4, PT ;  /* 0x00000004d4007c0c */ /* 0x000fe2000bf03270 */
[----:B------:R-:W-:Y:S01]  /*5bf0*/  UIADD3 UR4, UR4, 0x1, URZ ;  /* 0x0000000104047890 */ /* 0x000fe2000fffe03f */
[----:B------:R-:W-:Y:S01]  /*5c00*/  ISETP.GE.AND P6, PT, R226, UR11, PT ;  /* 0x0000000be2007c0c */ /* 0x000fe2000bfc6270 */
[----:B------:R-:W-:Y:S02]  /*5c10*/  USEL UR13, UR13, URZ, !UP0 ;  /* 0x0000003f0d0d7287 */ /* 0x000fe4000c000000 */
[----:B------:R-:W-:-:S04]  /*5c20*/  UISETP.GT.AND UP0, UPT, UR12, 0x2, UPT ;  /* 0x000000020c00788c */ /* 0x000fc8000bf04270 */
[----:B-1----:R-:W-:Y:S01]  /*5c30*/  IMAD.U32 R30, RZ, RZ, UR13 ;  /* 0x0000000dff1e7e24 */ /* 0x002fe2000f8e00ff */
[----:B------:R-:W-:Y:S01]  /*5c40*/  USEL UR12, UR12, URZ, !UP0 ;  /* 0x0000003f0c0c7287 */ /* 0x000fe2000c000000 */
[----:B------:R-:W-:Y:S02]  /*5c50*/  IMAD.U32 R31, RZ, RZ, UR13 ;  /* 0x0000000dff1f7e24 */ /* 0x000fe4000f8e00ff */
[----:B------:R-:W-:Y:S02]  /*5c60*/  IMAD.U32 R120, RZ, RZ, UR13 ;  /* 0x0000000dff787e24 */ /* 0x000fe4000f8e00ff */
[----:B------:R-:W-:Y:S02]  /*5c70*/  IMAD.U32 R28, RZ, RZ, UR13 ;  /* 0x0000000dff1c7e24 */ /* 0x000fe4000f8e00ff */
[----:B------:R-:W-:Y:S02]  /*5c80*/  IMAD.U32 R29, RZ, RZ, UR13 ;  /* 0x0000000dff1d7e24 */ /* 0x000fe4000f8e00ff */
[----:B------:R-:W-:-:S02]  /*5c90*/  IMAD R237, R30, 0x2000, R209 ;  /* 0x000020001eed7824 */ /* 0x000fc400078e02d1 */
[----:B------:R-:W-:Y:S02]  /*5ca0*/  IMAD R236, R31, 0x2000, R208 ;  /* 0x000020001fec7824 */ /* 0x000fe400078e02d0 */
[----:B------:R-:W-:Y:S01]  /*5cb0*/  IMAD R120, R120, 0x4000, R207 ;  /* 0x0000400078787824 */ /* 0x000fe200078e02cf */
[----:B------:R-:W-:Y:S01]  /*5cc0*/  LDS R48, [R237+0xc000] ;  /* 0x00c00000ed307984 */ /* 0x000fe20000000800 */
[----:B------:R-:W-:Y:S02]  /*5cd0*/  IMAD R239, R28, 0x2000, R211 ;  /* 0x000020001cef7824 */ /* 0x000fe400078e02d3 */
[----:B------:R-:W-:Y:S01]  /*5ce0*/  IMAD R238, R29, 0x2000, R210 ;  /* 0x000020001dee7824 */ /* 0x000fe200078e02d2 */
[----:B------:R-:W-:Y:S04]  /*5cf0*/  LDS R50, [R237+0xc400] ;  /* 0x00c40000ed327984 */ /* 0x000fe80000000800 */
[----:B------:R-:W-:Y:S04]  /*5d00*/  LDS R49, [R236+0xc000] ;  /* 0x00c00000ec317984 */ /* 0x000fe80000000800 */
[----:B------:R-:W-:Y:S04]  /*5d10*/  LDSM.16.M88.4 R40, [R120] ;  /* 0x000000007828783b */ /* 0x000fe80000000200 */
[----:B------:R-:W-:Y:S04]  /*5d20*/  LDSM.16.M88.4 R36, [R120+0x1000] ;  /* 0x001000007824783b */ /* 0x000fe80000000200 */
[----:B------:R-:W-:Y:S04]  /*5d30*/  LDSM.16.M88.4 R32, [R120+0x2000] ;  /* 0x002000007820783b */ /* 0x000fe80000000200 */
[----:B------:R-:W-:Y:S04]  /*5d40*/  LDSM.16.M88.4 R28, [R120+0x3000] ;  /* 0x00300000781c783b */ /* 0x000fe80000000200 */
[----:B------:R-:W1:Y:S04]  /*5d50*/  LDS R51, [R236+0xc400] ;  /* 0x00c40000ec337984 */ /* 0x000e680000000800 */
[----:B------:R-:W-:Y:S04]  /*5d60*/  LDS R116, [R239+0xc000] ;  /* 0x00c00000ef747984 */ /* 0x000fe80000000800 */
[----:B------:R-:W-:Y:S04]  /*5d70*/  LDS R118, [R239+0xc400] ;  /* 0x00c40000ef767984 */ /* 0x000fe80000000800 */
[----:B------:R-:W-:Y:S04]  /*5d80*/  LDS R117, [R238+0xc000] ;  /* 0x00c00000ee757984 */ /* 0x000fe80000000800 */
[----:B------:R-:W2:Y:S04]  /*5d90*/  LDS R119, [R238+0xc400] ;  /* 0x00c40000ee777984 */ /* 0x000ea80000000800 */
[----:B------:R-:W-:Y:S04]  /*5da0*/  LDS R44, [R239+0xc080] ;  /* 0x00c08000ef2c7984 */ /* 0x000fe80000000800 */
[----:B------:R-:W-:Y:S04]  /*5db0*/  LDS R46, [R239+0xc480] ;  /* 0x00c48000ef2e7984 */ /* 0x000fe80000000800 */
[----:B------:R-:W-:Y:S04]  /*5dc0*/  LDS R45, [R238+0xc080] ;  /* 0x00c08000ee2d7984 */ /* 0x000fe80000000800 */
[----:B------:R-:W3:Y:S04]  /*5dd0*/  LDS R47, [R238+0xc480] ;  /* 0x00c48000ee2f7984 */ /* 0x000ee80000000800 */
[----:B------:R-:W-:Y:S04]  /*5de0*/  LDS R120, [R237+0xc080] ;  /* 0x00c08000ed787984 */ /* 0x000fe80000000800 */
[----:B------:R-:W-:Y:S01]  /*5df0*/  LDS R122, [R237+0xc480] ;  /* 0x00c48000ed7a7984 */ /* 0x000fe20000000800 */
[C---:B-1----:R-:W-:Y:S03]  /*5e00*/  HMMA.1688.F32.TF32 R88, R48.reuse, R40, R88 ;  /* 0x000000283058723c */ /* 0x042fe60000081058 */
[----:B------:R-:W-:Y:S04]  /*5e10*/  LDS R121, [R236+0xc080] ;  /* 0x00c08000ec797984 */ /* 0x000fe80000000800 */
[----:B------:R-:W1:Y:S01]  /*5e20*/  LDS R123, [R236+0xc480] ;  /* 0x00c48000ec7b7984 */ /* 0x000e620000000800 */
[C---:B------:R-:W-:Y:S03]  /*5e30*/  HMMA.1688.F32.TF32 R92, R48.reuse, R36, R92 ;  /* 0x00000024305c723c */ /* 0x040fe6000008105c */
[----:B------:R-:W-:Y:S04]  /*5e40*/  LDS R128, [R239+0xc800] ;  /* 0x00c80000ef807984 */ /* 0x000fe80000000800 */
[----:B------:R-:W-:Y:S01]  /*5e50*/  LDS R130, [R239+0xcc00] ;  /* 0x00cc0000ef827984 */ /* 0x000fe20000000800 */
[C---:B------:R-:W-:Y:S03]  /*5e60*/  HMMA.1688.F32.TF32 R112, R48.reuse, R32, R112 ;  /* 0x000000203070723c */ /* 0x040fe60000081070 */
[----:B------:R-:W-:Y:S04]  /*5e70*/  LDS R129, [R238+0xc800] ;  /* 0x00c80000ee817984 */ /* 0x000fe80000000800 */
[----:B------:R-:W-:Y:S01]  /*5e80*/  LDS R131, [R238+0xcc00] ;  /* 0x00cc0000ee837984 */ /* 0x000fe20000000800 */
[----:B------:R-:W-:Y:S03]  /*5e90*/  HMMA.1688.F32.TF32 R108, R48, R28, R108 ;  /* 0x0000001c306c723c */ /* 0x000fe6000008106c */
[----:B------:R-:W-:Y:S04]  /*5ea0*/  LDS R48, [R239+0xc880] ;  /* 0x00c88000ef307984 */ /* 0x000fe80000000800 */
[----:B------:R-:W-:Y:S01]  /*5eb0*/  LDS R50, [R239+0xcc80] ;  /* 0x00cc8000ef327984 */ /* 0x000fe20000000800 */
[C---:B--2---:R-:W-:Y:S03]  /*5ec0*/  HMMA.1688.F32.TF32 R68, R116.reuse, R40, R68 ;  /* 0x000000287444723c */ /* 0x044fe60000081044 */
[----:B------:R-:W-:Y:S04]  /*5ed0*/  LDS R49, [R238+0xc880] ;  /* 0x00c88000ee317984 */ /* 0x000fe80000000800 */
[----:B------:R-:W2:Y:S01]  /*5ee0*/  LDS R51, [R238+0xcc80] ;  /* 0x00cc8000ee337984 */ /* 0x000ea20000000800 */
        /* <DEDUP_REMOVED lines=9> */
[C---:B---3--:R-:W-:Y:S03]  /*5f80*/  HMMA.1688.F32.TF32 R104, R44.reuse, R40, R104 ;  /* 0x000000282c68723c */ /* 0x048fe60000081068 */
[----:B------:R-:W-:Y:S04]  /*5f90*/  LDS R117, [R236+0xc800] ;  /* 0x00c80000ec757984 */ /* 0x000fe80000000800 */
[----:B------:R-:W3:Y:S01]  /*5fa0*/  LDS R119, [R236+0xcc00] ;  /* 0x00cc0000ec777984 */ /* 0x000ee20000000800 */
[C---:B------:R-:W-:Y:S08]  /*5fb0*/  HMMA.1688.F32.TF32 R100, R44.reuse, R36, R100 ;  /* 0x000000242c64723c */ /* 0x040ff00000081064 */
[C---:B------:R-:W-:Y:S08]  /*5fc0*/  HMMA.1688.F32.TF32 R96, R44.reuse, R32, R96 ;  /* 0x000000202c60723c */ /* 0x040ff00000081060 */
[----:B------:R-:W-:Y:S01]  /*5fd0*/  HMMA.1688.F32.TF32 R52, R44, R28, R52 ;  /* 0x0000001c2c34723c */ /* 0x000fe20000081034 */
[----:B------:R-:W-:Y:S04]  /*5fe0*/  LDS R44, [R237+0xc880] ;  /* 0x00c88000ed2c7984 */ /* 0x000fe80000000800 */
[----:B------:R-:W-:Y:S03]  /*5ff0*/  LDS R46, [R237+0xcc80] ;  /* 0x00cc8000ed2e7984 */ /* 0x000fe60000000800 */
[C---:B-1----:R-:W-:Y:S01]  /*6000*/  HMMA.1688.F32.TF32 R56, R120.reuse, R40, R56 ;  /* 0x000000287838723c */ /* 0x042fe20000081038 */
[----:B------:R-:W-:Y:S04]  /*6010*/  LDS R45, [R236+0xc880] ;  /* 0x00c88000ec2d7984 */ /* 0x000fe80000000800 */
[----:B------:R-:W1:Y:S03]  /*6020*/  LDS R47, [R236+0xcc80] ;  /* 0x00cc8000ec2f7984 */ /* 0x000e660000000800 */
[C---:B------:R-:W-:Y:S08]  /*6030*/  HMMA.1688.F32.TF32 R60, R120.reuse, R36, R60 ;  /* 0x00000024783c723c */ /* 0x040ff0000008103c */
[C---:B------:R-:W-:Y:S08]  /*6040*/  HMMA.1688.F32.TF32 R72, R120.reuse, R32, R72 ;  /* 0x000000207848723c */ /* 0x040ff00000081048 */
[----:B------:R-:W-:Y:S01]  /*6050*/  HMMA.1688.F32.TF32 R64, R120, R28, R64 ;  /* 0x0000001c7840723c */ /* 0x000fe20000081040 */
[----:B------:R-:W-:Y:S04]  /*6060*/  LDS R120, [R239+0xd080] ;  /* 0x00d08000ef787984 */ /* 0x000fe80000000800 */
[----:B------:R-:W-:Y:S02]  /*6070*/  LDS R122, [R239+0xd480] ;  /* 0x00d48000ef7a7984 */ /* 0x000fe40000000800 */
[----:B------:R-:W-:Y:S01]  /*6080*/  IMAD.U32 R29, RZ, RZ, UR13 ;  /* 0x0000000dff1d7e24 */ /* 0x000fe2000f8e00ff */
[----:B--2---:R-:W-:Y:S01]  /*6090*/  HMMA.1688.F32.TF32 R104, R48, R42, R104 ;  /* 0x0000002a3068723c */ /* 0x004fe20000081068 */
[----:B------:R-:W-:Y:S02]  /*60a0*/  LDS R121, [R238+0xd080] ;  /* 0x00d08000ee797984 */ /* 0x000fe40000000800 */
[----:B------:R-:W-:-:S02]  /*60b0*/  IMAD R28, R29, 0x4000, R206 ;  /* 0x000040001d1c7824 */ /* 0x000fc400078e02ce */
[----:B------:R-:W-:Y:S03]  /*60c0*/  LDS R29, [R238+0xd800] ;  /* 0x00d80000ee1d7984 */ /* 0x000fe60000000800 */
[C---:B------:R-:W-:Y:S01]  /*60d0*/  HMMA.1688.F32.TF32 R100, R48.reuse, R38, R100 ;  /* 0x000000263064723c */ /* 0x040fe20000081064 */
[----:B------:R-:W-:Y:S07]  /*60e0*/  LDS R123, [R238+0xd480] ;  /* 0x00d48000ee7b7984 */ /* 0x000fee0000000800 */
[C---:B------:R-:W-:Y:S08]  /*60f0*/  HMMA.1688.F32.TF32 R96, R48.reuse, R34, R96 ;  /* 0x000000223060723c */ /* 0x040ff00000081060 */
[----:B------:R-:W-:Y:S08]  /*6100*/  HMMA.1688.F32.TF32 R52, R48, R30, R52 ;  /* 0x0000001e3034723c */ /* 0x000ff00000081034 */
[C---:B------:R-:W-:Y:S08]  /*6110*/  HMMA.1688.F32.TF32 R68, R128.reuse, R42, R68 ;  /* 0x0000002a8044723c */ /* 0x040ff00000081044 */
[C---:B------:R-:W-:Y:S08]  /*6120*/  HMMA.1688.F32.TF32 R76, R128.reuse, R38, R76 ;  /* 0x00000026804c723c */ /* 0x040ff0000008104c */
[----:B------:R-:W-:Y:S08]  /*6130*/  HMMA.1688.F32.TF32 R80, R128, R34, R80 ;  /* 0x000000228050723c */ /* 0x000ff00000081050 */
[C---:B---3--:R-:W-:Y:S08]  /*6140*/  HMMA.1688.F32.TF32 R88, R116.reuse, R42, R88 ;  /* 0x0000002a7458723c */ /* 0x048ff00000081058 */
[C---:B------:R-:W-:Y:S08]  /*6150*/  HMMA.1688.F32.TF32 R92, R116.reuse, R38, R92 ;  /* 0x00000026745c723c */ /* 0x040ff0000008105c */
[----:B------:R-:W-:Y:S08]  /*6160*/  HMMA.1688.F32.TF32 R112, R116, R34, R112 ;  /* 0x000000227470723c */ /* 0x000ff00000081070 */
[C---:B-1----:R-:W-:Y:S01]  /*6170*/  HMMA.1688.F32.TF32 R56, R44.reuse, R42, R56 ;  /* 0x0000002a2c38723c */ /* 0x042fe20000081038 */
[----:B------:R-:W1:Y:S07]  /*6180*/  LDSM.16.M88.4 R40, [R28] ;  /* 0x000000001c28783b */ /* 0x000e6e0000000200 */
[C---:B------:R-:W-:Y:S01]  /*6190*/  HMMA.1688.F32.TF32 R60, R44.reuse, R38, R60 ;  /* 0x000000262c3c723c */ /* 0x040fe2000008103c */
[----:B------:R-:W2:Y:S07]  /*61a0*/  LDSM.16.M88.4 R36, [R28+0x1000] ;  /* 0x001000001c24783b */ /* 0x000eae0000000200 */
[----:B------:R-:W-:Y:S01]  /*61b0*/  HMMA.1688.F32.TF32 R48, R44, R34, R72 ;  /* 0x000000222c30723c */ /* 0x000fe20000081048 */
[----:B------:R-:W3:Y:S04]  /*61c0*/  LDSM.16.M88.4 R72, [R28+0x2000] ;  /* 0x002000001c48783b */ /* 0x000ee80000000200 */
[----:B------:R-:W4:Y:S03]  /*61d0*/  LDSM.16.M88.4 R32, [R28+0x3000] ;  /* 0x003000001c20783b */ /* 0x000f260000000200 */
[-C--:B------:R-:W-:Y:S01]  /*61e0*/  HMMA.1688.F32.TF32 R84, R128, R30.reuse, R84 ;  /* 0x0000001e8054723c */ /* 0x080fe20000081054 */
[----:B------:R-:W-:Y:S04]  /*61f0*/  LDS R28, [R239+0xd800] ;  /* 0x00d80000ef1c7984 */ /* 0x000fe80000000800 */
[----:B------:R-:W-:Y:S03]  /*6200*/  LDS R128, [R237+0xd000] ;  /* 0x00d00000ed807984 */ /* 0x000fe60000000800 */
[-C--:B------:R-:W-:Y:S01]  /*6210*/  HMMA.1688.F32.TF32 R108, R116, R30.reuse, R108 ;  /* 0x0000001e746c723c */ /* 0x080fe2000008106c */
[----:B------:R-:W-:Y:S04]  /*6220*/  LDS R116, [R237+0xd080] ;  /* 0x00d08000ed747984 */ /* 0x000fe80000000800 */
[----:B------:R-:W-:Y:S03]  /*6230*/  LDS R118, [R237+0xd480] ;  /* 0x00d48000ed767984 */ /* 0x000fe60000000800 */
[----:B------:R-:W-:Y:S01]  /*6240*/  HMMA.1688.F32.TF32 R64, R44, R30, R64 ;  /* 0x0000001e2c40723c */ /* 0x000fe20000081040 */
[----:B------:R-:W-:Y:S04]  /*6250*/  LDS R117, [R236+0xd080] ;  /* 0x00d08000ec757984 */ /* 0x000fe80000000800 */
[----:B------:R-:W5:Y:S03]  /*6260*/  LDS R119, [R236+0xd480] ;  /* 0x00d48000ec777984 */ /* 0x000f660000000800 */
[C---:B-1----:R-:W-:Y:S01]  /*6270*/  HMMA.1688.F32.TF32 R68, R132.reuse, R40, R68 ;  /* 0x000000288444723c */ /* 0x042fe20000081044 */
[----:B------:R-:W-:Y:S04]  /*6280*/  LDS R30, [R239+0xdc00] ;  /* 0x00dc0000ef1e7984 */ /* 0x000fe80000000800 */
[----:B------:R-:W1:Y:S03]  /*6290*/  LDS R31, [R238+0xdc00] ;  /* 0x00dc0000ee1f7984 */ /* 0x000e660000000800 */
[C---:B--2---:R-:W-:Y:S01]  /*62a0*/  HMMA.1688.F32.TF32 R76, R132.reuse, R36, R76 ;  /* 0x00000024844c723c */ /* 0x044fe2000008104c */
[----:B------:R-:W-:Y:S04]  /*62b0*/  LDS R130, [R237+0xd400] ;  /* 0x00d40000ed827984 */ /* 0x000fe80000000800 */
[----:B------:R-:W-:Y:S03]  /*62c0*/  LDS R129, [R236+0xd000] ;  /* 0x00d00000ec817984 */ /* 0x000fe60000000800 */
[C---:B---3--:R-:W-:Y:S01]  /*62d0*/  HMMA.1688.F32.TF32 R80, R132.reuse, R72, R80 ;  /* 0x000000488450723c */ /* 0x048fe20000081050 */
[----:B------:R-:W2:Y:S04]  /*62e0*/  LDS R131, [R236+0xd400] ;  /* 0x00d40000ec837984 */ /* 0x000ea80000000800 */
[----:B------:R-:W-:Y:S03]  /*62f0*/  LDS R44, [R237+0xd800] ;  /* 0x00d80000ed2c7984 */ /* 0x000fe60000000800 */
[----:B----4-:R-:W-:Y:S01]  /*6300*/  HMMA.1688.F32.TF32 R84, R132, R32, R84 ;  /* 0x000000208454723c */ /* 0x010fe20000081054 */
[----:B------:R-:W-:Y:S04]  /*6310*/  LDS R46, [R237+0xdc00] ;  /* 0x00dc0000ed2e7984 */ /* 0x000fe80000000800 */
[----:B------:R-:W-:Y:S03]  /*6320*/  LDS R45, [R236+0xd800] ;  /* 0x00d80000ec2d7984 */ /* 0x000fe60000000800 */
[----:B------:R-:W-:Y:S01]  /*6330*/  HMMA.1688.F32.TF32 R100, R120, R36, R100 ;  /* 0x000000247864723c */ /* 0x000fe20000081064 */
[----:B------:R-:W3:Y:S07]  /*6340*/  LDS R47, [R236+0xdc00] ;  /* 0x00dc0000ec2f7984 */ /* 0x000eee0000000800 */
[C---:B-----5:R-:W-:Y:S08]  /*6350*/  HMMA.1688.F32.TF32 R56, R116.reuse, R40, R56 ;  /* 0x000000287438723c */ /* 0x060ff00000081038 */
        /* <DEDUP_REMOVED lines=12> */
[----:B------:R-:W-:Y:S03]  /*6420*/  LDS R30, [R237+0xdc80] ;  /* 0x00dc8000ed1e7984 */ /* 0x000fe60000000800 */
[C---:B--2---:R-:W-:Y:S01]  /*6430*/  HMMA.1688.F32.TF32 R92, R128.reuse, R36, R92 ;  /* 0x00000024805c723c */ /* 0x044fe2000008105c */
[----:B------:R-:W-:Y:S04]  /*6440*/  LDS R29, [R236+0xd880] ;  /* 0x00d88000ec1d7984 */ /* 0x000fe80000000800 */
[----:B------:R-:W2:Y:S02]  /*6450*/  LDS R31, [R236+0xdc80] ;  /* 0x00dc8000ec1f7984 */ /* 0x000ea40000000800 */
[----:B------:R-:W-:Y:S01]  /*6460*/  SEL R36, RZ, 0x4, P1 ;  /* 0x00000004ff247807 */ /* 0x000fe20000800000 */
[----:B------:R-:W-:Y:S01]  /*6470*/  HMMA.1688.F32.TF32 R108, R128, R32, R108 ;  /* 0x00000020806c723c */ /* 0x000fe2000008106c */
[----:B------:R-:W-:-:S02]  /*6480*/  ISETP.GE.AND P1, PT, R230, UR11, PT ;  /* 0x0000000be6007c0c */ /* 0x000fc4000bf26270 */
[----:B------:R-:W-:Y:S02]  /*6490*/  SEL R37, RZ, 0x4, P2 ;  /* 0x00000004ff257807 */ /* 0x000fe40001000000 */
[----:B------:R-:W-:Y:S02]  /*64a0*/  ISETP.GE.AND P2, PT, R228, UR11, PT ;  /* 0x0000000be4007c0c */ /* 0x000fe4000bf46270 */
[----:B------:R-:W-:Y:S01]  /*64b0*/  SEL R36, R36, RZ, !P0 ;  /* 0x000000ff24247207 */ /* 0x000fe20004000000 */
[----:B------:R-:W-:Y:S01]  /*64c0*/  HMMA.1688.F32.TF32 R52, R120, R32, R52 ;  /* 0x000000207834723c */ /* 0x000fe20000081034 */
[----:B------:R-:W-:Y:S02]  /*64d0*/  SEL R37, R37, RZ, !P0 ;  /* 0x000000ff25257207 */ /* 0x000fe40004000000 */
[----:B------:R-:W-:Y:S02]  /*64e0*/  ISETP.NE.U32.AND P3, PT, R36, RZ, PT ;  /* 0x000000ff2400720c */ /* 0x000fe40003f65070 */
[----:B------:R-:W-:-:S02]  /*64f0*/  SEL R36, RZ, 0x4, P6 ;  /* 0x00000004ff247807 */ /* 0x000fc40003000000 */
[----:B------:R-:W-:Y:S01]  /*6500*/  SEL R32, RZ, 0x4, P1 ;  /* 0x00000004ff207807 */ /* 0x000fe20000800000 */
[-C--:B------:R-:W-:Y:S01]  /*6510*/  HMMA.1688.F32.TF32 R88, R128, R40.reuse, R88 ;  /* 0x000000288058723c */ /* 0x080fe20000081058 */
[----:B------:R-:W-:Y:S02]  /*6520*/  SEL R33, RZ, 0x4, P2 ;  /* 0x00000004ff217807 */ /* 0x000fe40001000000 */
[----:B------:R-:W-:Y:S02]  /*6530*/  SEL R32, R32, RZ, !P0 ;  /* 0x000000ff20207207 */ /* 0x000fe40004000000 */
[----:B------:R-:W-:Y:S02]  /*6540*/  SEL R33, R33, RZ, !P0 ;  /* 0x000000ff21217207 */ /* 0x000fe40004000000 */
[----:B------:R-:W-:Y:S01]  /*6550*/  ISETP.NE.U32.AND P1, PT, R32, RZ, PT ;  /* 0x000000ff2000720c */ /* 0x000fe20003f25070 */
[----:B------:R-:W-:Y:S01]  /*6560*/  HMMA.1688.F32.TF32 R104, R120, R40, R104 ;  /* 0x000000287868723c */ /* 0x000fe20000081068 */
[----:B------:R-:W-:-:S02]  /*6570*/  IADD3 R32, P4, R24, UR8, RZ ;  /* 0x0000000818207c10 */ /* 0x000fc4000ff9e0ff */
[----:B------:R-:W-:Y:S02]  /*6580*/  ISETP.NE.U32.AND P5, PT, R37, RZ, PT ;  /* 0x000000ff2500720c */ /* 0x000fe40003fa5070 */
[----:B------:R-:W-:Y:S02]  /*6590*/  ISETP.NE.U32.AND P2, PT, R33, RZ, PT ;  /* 0x000000ff2100720c */ /* 0x000fe40003f45070 */
[----:B------:R-:W-:Y:S01]  /*65a0*/  IMAD.U32 R40, RZ, RZ, UR12 ;  /* 0x0000000cff287e24 */ /* 0x000fe2000f8e00ff */
[----:B------:R-:W-:Y:S01]  /*65b0*/  SEL R37, R36, RZ, !P0 ;  /* 0x000000ff24257207 */ /* 0x000fe20004000000 */
[----:B------:R-:W-:Y:S01]  /*65c0*/  HMMA.1688.F32.TF32 R112, R128, R72, R112 ;  /* 0x000000488070723c */ /* 0x000fe20000081070 */
[----:B------:R-:W-:Y:S01]  /*65d0*/  IADD3.X R33, R23, UR7, RZ, P4, !PT ;  /* 0x0000000717217c10 */ /* 0x000fe2000a7fe4ff */
[----:B------:R-:W-:Y:S01]  /*65e0*/  IMAD R41, R40, 0x2000, R217 ;  /* 0x0000200028297824 */ /* 0x000fe200078e02d9 */
[----:B------:R-:W-:Y:S01]  /*65f0*/  BAR.SYNC.DEFER_BLOCKING 0x0 ;  /* 0x0000000000007b1d */ /* 0x000fe20000010000 */
[----:B------:R-:W-:-:S02]  /*6600*/  IADD3 R36, P6, R20, UR8, RZ ;  /* 0x0000000814247c10 */ /* 0x000fc4000ffde0ff */
[----:B------:R-:W-:Y:S02]  /*6610*/  ISETP.NE.U32.AND P4, PT, R37, RZ, PT ;  /* 0x000000ff2500720c */ /* 0x000fe40003f85070 */
[----:B------:R-:W-:Y:S01]  /*6620*/  IADD3.X R37, R19, UR7, RZ, P6, !PT ;  /* 0x0000000713257c10 */ /* 0x000fe2000b7fe4ff */
[----:B------:R-:W-:Y:S01]  /*6630*/  HMMA.1688.F32.TF32 R96, R120, R72, R96 ;  /* 0x000000487860723c */ /* 0x000fe20000081060 */
[----:B------:R-:W-:-:S06]  /*6640*/  ISETP.GE.AND P6, PT, R222, UR11, PT ;  /* 0x0000000bde007c0c */ /* 0x000fcc000bfc6270 */
[----:B------:R-:W-:Y:S01]  /*6650*/  SEL R73, RZ, 0x4, P6 ;  /* 0x00000004ff497807 */ /* 0x000fe20003000000 */
[C---:B---3--:R-:W-:Y:S01]  /*6660*/  HMMA.1688.F32.TF32 R88, R44.reuse, R42, R88 ;  /* 0x0000002a2c58723c */ /* 0x048fe20000081058 */
[----:B------:R-:W-:Y:S02]  /*6670*/  IADD3 R122, P6, R12, UR8, RZ ;  /* 0x000000080c7a7c10 */ /* 0x000fe4000ffde0ff */
[----:B------:R-:W-:Y:S02]  /*6680*/  SEL R120, R73, RZ, !P0 ;  /* 0x000000ff49787207 */ /* 0x000fe40004000000 */
[----:B------:R-:W-:Y:S02]  /*6690*/  IADD3.X R123, R11, UR7, RZ, P6, !PT ;  /* 0x000000070b7b7c10 */ /* 0x000fe4000b7fe4ff */
[----:B------:R-:W-:Y:S01]  /*66a0*/  ISETP.GE.AND P6, PT, R220, UR11, PT ;  /* 0x0000000bdc007c0c */ /* 0x000fe2000bfc6270 */
[----:B------:R-:W-:Y:S01]  /*66b0*/  HMMA.1688.F32.TF32 R92, R44, R38, R92 ;  /* 0x000000262c5c723c */ /* 0x000fe2000008105c */
[----:B------:R-:W-:Y:S01]  /*66c0*/  @!PT LDS RZ, [RZ] ;  /* 0x00000000fffff984 */ /* 0x000fe20000000800 */
[----:B------:R-:W-:Y:S01]  /*66d0*/  @!PT LDS RZ, [RZ] ;  /* 0x00000000fffff984 */ /* 0x000fe20000000800 */
[----:B------:R-:W-:Y:S01]  /*66e0*/  @!PT LDS RZ, [RZ] ;  /* 0x00000000fffff984 */ /* 0x000fe20000000800 */
[----:B------:R3:W-:Y:S01]  /*66f0*/  LDGSTS.E [R41+0xc000], [R32.64], P3 ;  /* 0x0c00000020297fae */ /* 0x0007e20009921854 */
[----:B------:R-:W-:-:S03]  /*6700*/  ISETP.GE.AND P3, PT, R224, UR11, PT ;  /* 0x0000000be0007c0c */ /* 0x000fc6000bf66270 */
[----:B------:R4:W-:Y:S01]  /*6710*/  LDGSTS.E [R41+0xc400], [R36.64], P5 ;  /* 0x0c40000024297fae */ /* 0x0009e2000a921854 */
[----:B------:R-:W-:Y:S02]  /*6720*/  SEL R40, RZ, 0x4, P3 ;  /* 0x00000004ff287807 */ /* 0x000fe40001800000 */
[C---:B------:R-:W-:Y:S01]  /*6730*/  HMMA.1688.F32.TF32 R112, R44.reuse, R74, R112 ;  /* 0x0000004a2c70723c */ /* 0x040fe20000081070 */
[----:B------:R-:W-:Y:S02]  /*6740*/  IADD3 R72, P3, R16, UR8, RZ ;  /* 0x0000000810487c10 */ /* 0x000fe4000ff7e0ff */
[----:B------:R-:W-:Y:S02]  /*6750*/  SEL R40, R40, RZ, !P0 ;  /* 0x000000ff28287207 */ /* 0x000fe40004000000 */
[----:B------:R-:W-:Y:S02]  /*6760*/  IADD3.X R73, R15, UR7, RZ, P3, !PT ;  /* 0x000000070f497c10 */ /* 0x000fe40009ffe4ff */
[----:B------:R-:W-:Y:S01]  /*6770*/  ISETP.NE.U32.AND P5, PT, R40, RZ, PT ;  /* 0x000000ff2800720c */ /* 0x000fe20003fa5070 */
[----:B------:R-:W-:Y:S01]  /*6780*/  HMMA.1688.F32.TF32 R108, R44, R34, R108 ;  /* 0x000000222c6c723c */ /* 0x000fe2000008106c */
[----:B------:R-:W-:Y:S01]  /*6790*/  ISETP.NE.U32.AND P3, PT, R120, RZ, PT ;  /* 0x000000ff7800720c */ /* 0x000fe20003f65070 */
[----:B------:R5:W-:Y:S01]  /*67a0*/  LDGSTS.E [R41+0xc800], [R72.64], P1 ;  /* 0x0c80000048297fae */ /* 0x000be20008921854 */
[----:B------:R-:W-:-:S02]  /*67b0*/  ISETP.GE.AND P1, PT, R233, UR11, PT ;  /* 0x0000000be9007c0c */ /* 0x000fc4000bf26270 */
[----:B---3--:R-:W-:Y:S01]  /*67c0*/  SEL R32, RZ, 0x4, P6 ;  /* 0x00000004ff207807 */ /* 0x008fe20003000000 */
[----:B------:R3:W-:Y:S01]  /*67d0*/  LDGSTS.E [R41+0xcc00], [R122.64], P2 ;  /* 0x0cc000007a297fae */ /* 0x0007e20009121854 */
[----:B------:R-:W-:Y:S01]  /*67e0*/  SEL R33, RZ, 0x4, P1 ;  /* 0x00000004ff217807 */ /* 0x000fe20000800000 */
[C---:B-1----:R-:W-:Y:S01]  /*67f0*/  HMMA.1688.F32.TF32 R104, R116.reuse, R42, R104 ;  /* 0x0000002a7468723c */ /* 0x042fe20000081068 */
[----:B------:R-:W-:Y:S02]  /*6800*/  IADD3 R120, P1, R8, UR8, RZ ;  /* 0x0000000808787c10 */ /* 0x000fe4000ff3e0ff */
[----:B----4-:R-:W-:Y:S02]  /*6810*/  IADD3 R36, P6, R4, UR8, RZ ;  /* 0x0000000804247c10 */ /* 0x010fe4000ffde0ff */
[----:B------:R-:W-:Y:S02]  /*6820*/  IADD3.X R121, R7, UR7, RZ, P1, !PT ;  /* 0x0000000707797c10 */ /* 0x000fe40008ffe4ff */
[----:B------:R-:W-:Y:S01]  /*6830*/  IADD3.X R37, R3, UR7, RZ, P6, !PT ;  /* 0x0000000703257c10 */ /* 0x000fe2000b7fe4ff */
[----:B------:R-:W-:Y:S01]  /*6840*/  HMMA.1688.F32.TF32 R100, R116, R38, R100 ;  /* 0x000000267464723c */ /* 0x000fe20000081064 */
[----:B------:R-:W-:Y:S01]  /*6850*/  SEL R32, R32, RZ, !P0 ;  /* 0x000000ff20207207 */ /* 0x000fe20004000000 */
[----:B------:R3:W-:Y:S01]  /*6860*/  LDGSTS.E [R41+0xd000], [R120.64], P4 ;  /* 0x0d00000078297fae */ /* 0x0007e2000a121854 */
[----:B------:R-:W-:-:S02]  /*6870*/  ISETP.GE.AND P6, PT, R231, UR11, PT ;  /* 0x0000000be7007c0c */ /* 0x000fc4000bfc6270 */
[----:B------:R-:W-:Y:S01]  /*6880*/  ISETP.NE.U32.AND P1, PT, R32, RZ, PT ;  /* 0x000000ff2000720c */ /* 0x000fe20003f25070 */
[----:B------:R1:W-:Y:S01]  /*6890*/  LDGSTS.E [R41+0xd400], [R36.64], P5 ;  /* 0x0d40000024297fae */ /* 0x0003e2000a921854 */
[----:B------:R-:W-:Y:S01]  /*68a0*/  ISETP.GE.AND P5, PT, R229, UR11, PT ;  /* 0x0000000be5007c0c */ /* 0x000fe2000bfa6270 */
[C---:B------:R-:W-:Y:S01]  /*68b0*/  HMMA.1688.F32.TF32 R96, R116.reuse, R74, R96 ;  /* 0x0000004a7460723c */ /* 0x040fe20000081060 */
[----:B------:R-:W-:Y:S02]  /*68c0*/  SEL R33, R33, RZ, !P0 ;  /* 0x000000ff21217207 */ /* 0x000fe40004000000 */
[----:B------:R-:W-:Y:S02]  /*68d0*/  IADD3 R32, P4, R26, UR8, RZ ;  /* 0x000000081a207c10 */ /* 0x000fe4000ff9e0ff */
[----:B------:R-:W-:Y:S02]  /*68e0*/  SEL R40, RZ, 0x4, P6 ;  /* 0x00000004ff287807 */ /* 0x000fe40003000000 */
[----:B------:R-:W-:Y:S01]  /*68f0*/  SEL R45, RZ, 0x4, P5 ;  /* 0x00000004ff2d7807 */ /* 0x000fe20002800000 */
[----:B------:R-:W-:Y:S01]  /*6900*/  HMMA.1688.F32.TF32 R52, R116, R34, R52 ;  /* 0x000000227434723c */ /* 0x000fe20000081034 */
[----:B------:R-:W-:-:S02]  /*6910*/  IADD3 R44, P6, R125, UR8, RZ ;  /* 0x000000087d2c7c10 */ /* 0x000fc4000ffde0ff */
[----:B------:R-:W-:Y:S02]  /*6920*/  ISETP.NE.U32.AND P2, PT, R33, RZ, PT ;  /* 0x000000ff2100720c */ /* 0x000fe40003f45070 */
[----:B------:R-:W-:Y:S02]  /*6930*/  IADD3.X R33, R25, UR7, RZ, P4, !PT ;  /* 0x0000000719217c10 */ /* 0x000fe4000a7fe4ff */
[----:B------:R-:W-:Y:S01]  /*6940*/  SEL R46, R45, RZ, !P0 ;  /* 0x000000ff2d2e7207 */ /* 0x000fe20004000000 */
[----:B------:R-:W-:Y:S01]  /*6950*/  IMAD.U32 R117, RZ, RZ, UR12 ;  /* 0x0000000cff757e24 */ /* 0x000fe2000f8e00ff */
[----:B------:R-:W-:Y:S01]  /*6960*/  IADD3.X R45, R126, UR7, RZ, P6, !PT ;  /* 0x000000077e2d7c10 */ /* 0x000fe2000b7fe4ff */
[----:B------:R4:W-:Y:S01]  /*6970*/  LDGSTS.E [R41+0xd800], [R32.64], P3 ;  /* 0x0d80000020297fae */ /* 0x0009e20009921854 */
[----:B------:R-:W-:Y:S01]  /*6980*/  ISETP.GE.AND P4, PT, R227, UR11, PT ;  /* 0x0000000be3007c0c */ /* 0x000fe2000bf86270 */
[----:B------:R-:W-:Y:S01]  /*6990*/  IMAD R117, R117, 0x2000, R216 ;  /* 0x0000200075757824 */ /* 0x000fe200078e02d8 */
[----:B------:R-:W-:Y:S01]  /*69a0*/  SEL R40, R40, RZ, !P0 ;  /* 0x000000ff28287207 */ /* 0x000fe20004000000 */
[----:B------:R3:W-:Y:S01]  /*69b0*/  LDGSTS.E [R41+0xdc00], [R44.64], P1 ;  /* 0x0dc000002c297fae */ /* 0x0007e20008921854 */
[----:B------:R-:W-:Y:S01]  /*69c0*/  SEL R47, RZ, 0x4, P4 ;  /* 0x00000004ff2f7807 */ /* 0x000fe20002000000 */
[----:B--2---:R-:W-:Y:S01]  /*69d0*/  HMMA.1688.F32.TF32 R60, R28, R38, R60 ;  /* 0x000000261c3c723c */ /* 0x004fe2000008103c */
[----:B------:R-:W-:-:S02]  /*69e0*/  ISETP.GE.AND P1, PT, R225, UR11, PT ;  /* 0x0000000be1007c0c */ /* 0x000fc4000bf26270 */
[----:B------:R-:W-:Y:S02]  /*69f0*/  ISETP.NE.U32.AND P5, PT, R40, RZ, PT ;  /* 0x000000ff2800720c */ /* 0x000fe40003fa5070 */
[----:B------:R-:W-:Y:S02]  /*6a00*/  ISETP.NE.U32.AND P4, PT, R46, RZ, PT ;  /* 0x000000ff2e00720c */ /* 0x000fe40003f85070 */
[----:B------:R-:W-:Y:S01]  /*6a10*/  SEL R47, R47, RZ, !P0 ;  /* 0x000000ff2f2f7207 */ /* 0x000fe20004000000 */
[C---:B------:R-:W-:Y:S01]  /*6a20*/  HMMA.1688.F32.TF32 R56, R28.reuse, R42, R56 ;  /* 0x0000002a1c38723c */ /* 0x040fe20000081038 */
[----:B-1----:R-:W-:Y:S01]  /*6a30*/  IADD3 R36, P6, R22, UR8, RZ ;  /* 0x0000000816247c10 */ /* 0x002fe2000ffde0ff */
[----:B---3--:R-:W-:Y:S01]  /*6a40*/  IMAD.U32 R45, RZ, RZ, UR12 ;  /* 0x0000000cff2d7e24 */ /* 0x008fe2000f8e00ff */
[----:B------:R-:W-:Y:S02]  /*6a50*/  SEL R40, RZ, 0x4, P1 ;  /* 0x00000004ff287807 */ /* 0x000fe40000800000 */
[----:B------:R-:W-:Y:S01]  /*6a60*/  IADD3 R46, P1, R18, UR8, RZ ;  /* 0x00000008122e7c10 */ /* 0x000fe2000ff3e0ff */
[----:B------:R-:W-:Y:S01]  /*6a70*/  IMAD R45, R45, 0x4000, R214 ;  /* 0x000040002d2d7824 */ /* 0x000fe200078e02d6 */
[----:B------:R-:W-:Y:S01]  /*6a80*/  ISETP.NE.U32.AND P3, PT, R47, RZ, PT ;  /* 0x000000ff2f00720c */ /* 0x000fe20003f65070 */
[----:B-----5:R-:W-:Y:S01]  /*6a90*/  HMMA.1688.F32.TF32 R72, R28, R74, R48 ;  /* 0x0000004a1c48723c */ /* 0x020fe20000081030 */
[----:B------:R-:W-:-:S02]  /*6aa0*/  IADD3.X R37, R21, UR7, RZ, P6, !PT ;  /* 0x0000000715257c10 */ /* 0x000fc4000b7fe4ff */
[----:B------:R-:W-:Y:S02]  /*6ab0*/  ISETP.GE.AND P6, PT, R223, UR11, PT ;  /* 0x0000000bdf007c0c */ /* 0x000fe4000bfc6270 */
[----:B------:R-:W-:Y:S01]  /*6ac0*/  IADD3.X R47, R17, UR7, RZ, P1, !PT ;  /* 0x00000007112f7c10 */ /* 0x000fe20008ffe4ff */
[----:B------:R1:W-:Y:S01]  /*6ad0*/  LDGSTS.E [R117+0xc200], [R36.64], P2 ;  /* 0x0c20000024757fae */ /* 0x0003e20009121854 */
[----:B------:R-:W-:Y:S01]  /*6ae0*/  SEL R40, R40, RZ, !P0 ;  /* 0x000000ff28287207 */ /* 0x000fe20004000000 */
[----:B------:R-:W-:Y:S01]  /*6af0*/  HMMA.1688.F32.TF32 R64, R28, R34, R64 ;  /* 0x000000221c40723c */ /* 0x000fe20000081040 */
[----:B----4-:R-:W-:Y:S01]  /*6b00*/  SEL R33, RZ, 0x4, P6 ;  /* 0x00000004ff217807 */ /* 0x010fe20003000000 */
[----:B------:R2:W-:Y:S01]  /*6b10*/  LDGSTS.E [R117+0xc600], [R46.64], P5 ;  /* 0x0c6000002e757fae */ /* 0x0005e2000a921854 */
[----:B------:R-:W-:Y:S02]  /*6b20*/  IADD3 R32, P2, R14, UR8, RZ ;  /* 0x000000080e207c10 */ /* 0x000fe4000ff5e0ff */
[----:B------:R-:W-:-:S02]  /*6b30*/  ISETP.GE.AND P5, PT, R221, UR11, PT ;  /* 0x0000000bdd007c0c */ /* 0x000fc4000bfa6270 */
[----:B------:R-:W-:Y:S02]  /*6b40*/  ISETP.NE.U32.AND P1, PT, R40, RZ, PT ;  /* 0x000000ff2800720c */ /* 0x000fe40003f25070 */
[----:B------:R-:W-:Y:S02]  /*6b50*/  SEL R40, R33, RZ, !P0 ;  /* 0x000000ff21287207 */ /* 0x000fe40004000000 */
[----:B------:R-:W-:Y:S02]  /*6b60*/  ISETP.GE.AND P6, PT, R219, UR11, PT ;  /* 0x0000000bdb007c0c */ /* 0x000fe4000bfc6270 */
[----:B------:R-:W-:Y:S02]  /*6b70*/  IADD3.X R33, R13, UR7, RZ, P2, !PT ;  /* 0x000000070d217c10 */ /* 0x000fe400097fe4ff */
[----:B-1----:R-:W-:Y:S02]  /*6b80*/  SEL R36, RZ, 0x4, P5 ;  /* 0x00000004ff247807 */ /* 0x002fe40002800000 */
[----:B------:R-:W-:Y:S01]  /*6b90*/  SEL R38, RZ, 0x4, P6 ;  /* 0x00000004ff267807 */ /* 0x000fe20003000000 */
[----:B------:R1:W-:Y:S01]  /*6ba0*/  LDGSTS.E [R117+0xca00], [R32.64], P4 ;  /* 0x0ca0000020757fae */ /* 0x0003e2000a121854 */
[----:B------:R-:W-:Y:S01]  /*6bb0*/  ISETP.GE.AND P6, PT, R218, UR11, PT ;  /* 0x0000000bda007c0c */ /* 0x000fe2000bfc6270 */
[----:B------:R-:W-:Y:S01]  /*6bc0*/  UIADD3 UR11, UR11, -0x20, URZ ;  /* 0xffffffe00b0b7890 */ /* 0x000fe2000fffe03f */
[----:B------:R-:W-:-:S02]  /*6bd0*/  SEL R37, R36, RZ, !P0 ;  /* 0x000000ff24257207 */ /* 0x000fc40004000000 */
[----:B------:R-:W-:Y:S02]  /*6be0*/  IADD3 R36, P4, R10, UR8, RZ ;  /* 0x000000080a247c10 */ /* 0x000fe4000ff9e0ff */
[----:B------:R-:W-:Y:S02]  /*6bf0*/  SEL R38, R38, RZ, !P0 ;  /* 0x000000ff26267207 */ /* 0x000fe40004000000 */
[----:B------:R-:W-:Y:S02]  /*6c00*/  SEL R39, RZ, 0x4, P6 ;  /* 0x00000004ff277807 */ /* 0x000fe40003000000 */
[----:B------:R-:W-:Y:S02]  /*6c10*/  ISETP.NE.U32.AND P5, PT, R37, RZ, PT ;  /* 0x000000ff2500720c */ /* 0x000fe40003fa5070 */
[----:B------:R-:W-:Y:S02]  /*6c20*/  IADD3.X R37, R9, UR7, RZ, P4, !PT ;  /* 0x0000000709257c10 */ /* 0x000fe4000a7fe4ff */
[----:B------:R-:W-:-:S02]  /*6c30*/  ISETP.NE.U32.AND P4, PT, R38, RZ, PT ;  /* 0x000000ff2600720c */ /* 0x000fc40003f85070 */
[----:B-1----:R-:W-:Y:S01]  /*6c40*/  SEL R33, R39, RZ, !P0 ;  /* 0x000000ff27217207 */ /* 0x002fe20004000000 */
[----:B------:R1:W-:Y:S01]  /*6c50*/  LDGSTS.E [R117+0xce00], [R36.64], P3 ;  /* 0x0ce0000024757fae */ /* 0x0003e20009921854 */
[----:B------:R-:W-:Y:S02]  /*6c60*/  IADD3 R38, P6, R6, UR8, RZ ;  /* 0x0000000806267c10 */ /* 0x000fe4000ffde0ff */
[----:B------:R-:W-:Y:S02]  /*6c70*/  IADD3 R32, P0, R2, UR8, RZ ;  /* 0x0000000802207c10 */ /* 0x000fe4000ff1e0ff */
[----:B------:R-:W-:Y:S01]  /*6c80*/  ISETP.NE.U32.AND P2, PT, R40, RZ, PT ;  /* 0x000000ff2800720c */ /* 0x000fe20003f45070 */
[----:B------:R-:W-:Y:S01]  /*6c90*/  IMAD.U32 R40, RZ, RZ, UR12 ;  /* 0x0000000cff287e24 */ /* 0x000fe2000f8e00ff */
[----:B------:R-:W-:Y:S02]  /*6ca0*/  ISETP.NE.U32.AND P3, PT, R33, RZ, PT ;  /* 0x000000ff2100720c */ /* 0x000fe40003f65070 */
[----:B------:R-:W-:Y:S01]  /*6cb0*/  IADD3.X R39, R5, UR7, RZ, P6, !PT ;  /* 0x0000000705277c10 */ /* 0x000fe2000b7fe4ff */
[----:B------:R-:W-:Y:S01]  /*6cc0*/  IMAD R43, R40, 0x4000, R215 ;  /* 0x00004000282b7824 */ /* 0x000fe200078e02d7 */
[----:B------:R-:W-:-:S02]  /*6cd0*/  IADD3.X R33, R0, UR7, RZ, P0, !PT ;  /* 0x0000000700217c10 */ /* 0x000fc400087fe4ff */
[----:B------:R-:W-:Y:S01]  /*6ce0*/  IADD3 R30, P0, R127, UR8, RZ ;  /* 0x000000087f1e7c10 */ /* 0x000fe2000ff1e0ff */
[----:B------:R3:W-:Y:S01]  /*6cf0*/  LDGSTS.E [R117+0xd200], [R38.64], P1 ;  /* 0x0d20000026757fae */ /* 0x0007e20008921854 */
[----:B------:R-:W-:Y:S01]  /*6d00*/  IADD3 R28, P6, R27, UR8, RZ ;  /* 0x000000081b1c7c10 */ /* 0x000fe2000ffde0ff */
[----:B------:R-:W-:Y:S01]  /*6d10*/  ULEA UR8, UP1, UR5, UR8, 0x2 ;  /* 0x0000000805087291 */ /* 0x000fe2000f82103f */
[----:B------:R-:W-:Y:S01]  /*6d20*/  IADD3.X R31, R136, UR7, RZ, P0, !PT ;  /* 0x00000007881f7c10 */ /* 0x000fe200087fe4ff */
[----:B------:R4:W-:Y:S01]  /*6d30*/  LDGSTS.E [R117+0xd600], [R32.64], P2 ;  /* 0x0d60000020757fae */ /* 0x0009e20009121854 */
[----:B------:R-:W-:Y:S02]  /*6d40*/  IADD3 R34, P1, R137, UR6, RZ ;  /* 0x0000000689227c10 */ /* 0x000fe4000ff3e0ff */
[----:B-1----:R-:W-:Y:S02]  /*6d50*/  IADD3 R36, P0, R141, UR6, RZ ;  /* 0x000000068d247c10 */ /* 0x002fe4000ff1e0ff */
[----:B------:R-:W-:Y:S01]  /*6d60*/  IADD3.X R29, R124, UR7, RZ, P6, !PT ;  /* 0x000000077c1d7c10 */ /* 0x000fe2000b7fe4ff */
[----:B------:R-:W-:Y:S01]  /*6d70*/  UIADD3.X UR7, UR7, UR15, URZ, UP1, !UPT ;  /* 0x0000000f07077290 */ /* 0x000fe20008ffe43f */
[----:B------:R-:W-:-:S02]  /*6d80*/  IADD3.X R35, R138, UR14, RZ, P1, !PT ;  /* 0x0000000e8a237c10 */ /* 0x000fc40008ffe4ff */
[----:B------:R-:W-:Y:S01]  /*6d90*/  IADD3.X R37, R142, UR14, RZ, P0, !PT ;  /* 0x0000000e8e257c10 */ /* 0x000fe200087fe4ff */
[----:B------:R1:W-:Y:S01]  /*6da0*/  LDGSTS.E [R117+0xda00], [R28.64], P5 ;  /* 0x0da000001c757fae */ /* 0x0003e2000a921854 */
[----:B---3--:R-:W-:Y:S02]  /*6db0*/  IADD3 R38, P1, R145, UR6, RZ ;  /* 0x0000000691267c10 */ /* 0x008fe4000ff3e0ff */
[----:B----4-:R-:W-:Y:S01]  /*6dc0*/  IADD3 R32, P0, R149, UR6, RZ ;  /* 0x0000000695207c10 */ /* 0x010fe2000ff1e0ff */
[----:B------:R3:W-:Y:S01]  /*6dd0*/  LDGSTS.E [R117+0xde00], [R30.64], P4 ;  /* 0x0de000001e757fae */ /* 0x0007e2000a121854 */
[----:B------:R-:W-:Y:S02]  /*6de0*/  IADD3.X R39, R146, UR14, RZ, P1, !PT ;  /* 0x0000000e92277c10 */ /* 0x000fe40008ffe4ff */
[----:B------:R-:W-:Y:S01]  /*6df0*/  IADD3.X R33, R150, UR14, RZ, P0, !PT ;  /* 0x0000000e96217c10 */ /* 0x000fe200087fe4ff */
[----:B------:R-:W0:Y:S01]  /*6e00*/  LDGDEPBAR ;  /* 0x00000000000079af */ /* 0x000e220000000000 */
[----:B-1----:R-:W-:-:S03]  /*6e10*/  IADD3 R28, P1, R153, UR6, RZ ;  /* 0x00000006991c7c10 */ /* 0x002fc6000ff3e0ff */
[----:B------:R1:W-:Y:S01]  /*6e20*/  LDGSTS.E [R43], [R34.64], P3 ;  /* 0x00000000222b7fae */ /* 0x0003e20009921854 */
[----:B---3--:R-:W-:-:S03]  /*6e30*/  IADD3 R30, P0, R157, UR6, RZ ;  /* 0x000000069d1e7c10 */ /* 0x008fc6000ff1e0ff */
[----:B------:R3:W-:Y:S01]  /*6e40*/  LDGSTS.E [R43+0x400], [R36.64], P3 ;  /* 0x00400000242b7fae */ /* 0x0007e20009921854 */
[----:B------:R-:W-:Y:S02]  /*6e50*/  IADD3.X R29, R154, UR14, RZ, P1, !PT ;  /* 0x0000000e9a1d7c10 */ /* 0x000fe40008ffe4ff */
[----:B------:R-:W-:Y:S01]  /*6e60*/  IADD3.X R31, R158, UR14, RZ, P0, !PT ;  /* 0x0000000e9e1f7c10 */ /* 0x000fe200087fe4ff */
[----:B------:R4:W-:Y:S01]  /*6e70*/  LDGSTS.E [R43+0x800], [R38.64], P3 ;  /* 0x00800000262b7fae */ /* 0x0009e20009921854 */
[----:B------:R-:W-:Y:S02]  /*6e80*/  IADD3 R40, P1, R161, UR6, RZ ;  /* 0x00000006a1287c10 */ /* 0x000fe4000ff3e0ff */
[----:B-1----:R-:W-:Y:S01]  /*6e90*/  IADD3 R34, P0, R165, UR6, RZ ;  /* 0x00000006a5227c10 */ /* 0x002fe2000ff1e0ff */
[----:B------:R1:W-:Y:S01]  /*6ea0*/  LDGSTS.E [R43+0xc00], [R32.64], P3 ;  /* 0x00c00000202b7fae */ /* 0x0003e20009921854 */
[----:B------:R-:W-:Y:S02]  /*6eb0*/  IADD3.X R41, R162, UR14, RZ, P1, !PT ;  /* 0x0000000ea2297c10 */ /* 0x000fe40008ffe4ff */
[----:B------:R-:W-:Y:S01]  /*6ec0*/  IADD3.X R35, R166, UR14, RZ, P0, !PT ;  /* 0x0000000ea6237c10 */ /* 0x000fe200087fe4ff */
[----:B------:R5:W-:Y:S01]  /*6ed0*/  LDGSTS.E [R43+0x1000], [R28.64], P3 ;  /* 0x010000001c2b7fae */ /* 0x000be20009921854 */
[----:B---3--:R-:W-:-:S02]  /*6ee0*/  IADD3 R36, P1, R169, UR6, RZ ;  /* 0x00000006a9247c10 */ /* 0x008fc4000ff3e0ff */
[----:B----4-:R-:W-:Y:S01]  /*6ef0*/  IADD3 R38, P0, R173, UR6, RZ ;  /* 0x00000006ad267c10 */ /* 0x010fe2000ff1e0ff */
[----:B------:R3:W-:Y:S01]  /*6f00*/  LDGSTS.E [R43+0x1400], [R30.64], P3 ;  /* 0x014000001e2b7fae */ /* 0x0007e20009921854 */
[----:B------:R-:W-:Y:S02]  /*6f10*/  IADD3.X R37, R170, UR14, RZ, P1, !PT ;  /* 0x0000000eaa257c10 */ /* 0x000fe40008ffe4ff */
[----:B------:R-:W-:Y:S01]  /*6f20*/  IADD3.X R39, R174, UR14, RZ, P0, !PT ;  /* 0x0000000eae277c10 */ /* 0x000fe200087fe4ff */
[----:B------:R4:W-:Y:S01]  /*6f30*/  LDGSTS.E [R43+0x1800], [R40.64], P3 ;  /* 0x01800000282b7fae */ /* 0x0009e20009921854 */
[----:B-1----:R-:W-:Y:S02]  /*6f40*/  IADD3 R32, P1, R177, UR6, RZ ;  /* 0x00000006b1207c10 */ /* 0x002fe4000ff3e0ff */
[----:B-----5:R-:W-:Y:S01]  /*6f50*/  IADD3 R28, P0, R181, UR6, RZ ;  /* 0x00000006b51c7c10 */ /* 0x020fe2000ff1e0ff */
[----:B------:R1:W-:Y:S01]  /*6f60*/  LDGSTS.E [R43+0x1c00], [R34.64], P3 ;  /* 0x01c00000222b7fae */ /* 0x0003e20009921854 */
        /* <DEDUP_REMOVED lines=8> */
[----:B------:R4:W-:Y:S01]  /*6ff0*/  LDGSTS.E [R43+0x2800], [R32.64], P3 ;  /* 0x02800000202b7fae */ /* 0x0009e20009921854 */
[----:B-1----:R-:W-:-:S03]  /*7000*/  IADD3 R34, P1, R193, UR6, RZ ;  /* 0x00000006c1227c10 */ /* 0x002fc6000ff3e0ff */
[----:B------:R1:W-:Y:S01]  /*7010*/  LDGSTS.E [R43+0x2c00], [R28.64], P3 ;  /* 0x02c000001c2b7fae */ /* 0x0003e20009921854 */
[----:B------:R-:W-:Y:S02]  /*7020*/  IADD3.X R35, R194, UR14, RZ, P1, !PT ;  /* 0x0000000ec2237c10 */ /* 0x000fe40008ffe4ff */
[----:B-----5:R-:W-:Y:S01]  /*7030*/  IADD3 R36, P2, R197, UR6, RZ ;  /* 0x00000006c5247c10 */ /* 0x020fe2000ff5e0ff */
[----:B------:R5:W-:Y:S01]  /*7040*/  LDGSTS.E [R43+0x3000], [R30.64], P3 ;  /* 0x030000001e2b7fae */ /* 0x000be20009921854 */
[----:B---3--:R-:W-:Y:S02]  /*7050*/  IADD3 R38, P0, R139, UR6, RZ ;  /* 0x000000068b267c10 */ /* 0x008fe4000ff1e0ff */
[----:B------:R-:W-:Y:S01]  /*7060*/  IADD3.X R37, R198, UR14, RZ, P2, !PT ;  /* 0x0000000ec6257c10 */ /* 0x000fe200097fe4ff */
[----:B------:R3:W-:Y:S01]  /*7070*/  LDGSTS.E [R43+0x3400], [R40.64], P3 ;  /* 0x03400000282b7fae */ /* 0x0007e20009921854 */
[----:B------:R-:W-:-:S03]  /*7080*/  IADD3.X R39, R140, UR14, RZ, P0, !PT ;  /* 0x0000000e8c277c10 */ /* 0x000fc600087fe4ff */
[----:B------:R2:W-:Y:S01]  /*7090*/  LDGSTS.E [R43+0x3800], [R34.64], P3 ;  /* 0x03800000222b7fae */ /* 0x0005e20009921854 */
[----:B-1----:R-:W-:Y:S02]  /*70a0*/  IADD3 R28, P1, R143, UR6, RZ ;  /* 0x000000068f1c7c10 */ /* 0x002fe4000ff3e0ff */
[----:B-----5:R-:W-:Y:S01]  /*70b0*/  IADD3 R30, P0, R147, UR6, RZ ;  /* 0x00000006931e7c10 */ /* 0x020fe2000ff1e0ff */
[----:B------:R1:W-:Y:S01]  /*70c0*/  LDGSTS.E [R43+0x3c00], [R36.64], P3 ;  /* 0x03c00000242b7fae */ /* 0x0003e20009921854 */
[----:B------:R-:W-:Y:S02]  /*70d0*/  IADD3.X R29, R144, UR14, RZ, P1, !PT ;  /* 0x0000000e901d7c10 */ /* 0x000fe40008ffe4ff */
[----:B------:R-:W-:Y:S01]  /*70e0*/  IADD3.X R31, R148, UR14, RZ, P0, !PT ;  /* 0x0000000e941f7c10 */ /* 0x000fe200087fe4ff */
[----:B------:R5:W-:Y:S01]  /*70f0*/  LDGSTS.E [R45+0x200], [R38.64], P3 ;  /* 0x00200000262d7fae */ /* 0x000be20009921854 */
[----:B----4-:R-:W-:Y:S02]  /*7100*/  IADD3 R32, P1, R151, UR6, RZ ;  /* 0x0000000697207c10 */ /* 0x010fe4000ff3e0ff */
[----:B--2---:R-:W-:Y:S01]  /*7110*/  IADD3 R34, P0, R155, UR6, RZ ;  /* 0x000000069b227c10 */ /* 0x004fe2000ff1e0ff */
[----:B------:R2:W-:Y:S01]  /*7120*/  LDGSTS.E [R45+0x600], [R28.64], P3 ;  /* 0x006000001c2d7fae */ /* 0x0005e20009921854 */
[----:B------:R-:W-:-:S02]  /*7130*/  IADD3.X R33, R152, UR14, RZ, P1, !PT ;  /* 0x0000000e98217c10 */ /* 0x000fc40008ffe4ff */
[----:B------:R-:W-:Y:S01]  /*7140*/  IADD3.X R35, R156, UR14, RZ, P0, !PT ;  /* 0x0000000e9c237c10 */ /* 0x000fe200087fe4ff */
[----:B------:R4:W-:Y:S01]  /*7150*/  LDGSTS.E [R45+0xa00], [R30.64], P3 ;  /* 0x00a000001e2d7fae */ /* 0x0009e20009921854 */
[----:B-1----:R-:W-:Y:S02]  /*7160*/  IADD3 R36, P0, R163, UR6, RZ ;  /* 0x00000006a3247c10 */ /* 0x002fe4000ff1e0ff */
[----:B---3--:R-:W-:Y:S01]  /*7170*/  IADD3 R40, P1, R159, UR6, RZ ;  /* 0x000000069f287c10 */ /* 0x008fe2000ff3e0ff */
[----:B------:R1:W-:Y:S01]  /*7180*/  LDGSTS.E [R45+0xe00], [R32.64], P3 ;  /* 0x00e00000202d7fae */ /* 0x0003e20009921854 */
[----:B------:R-:W-:Y:S02]  /*7190*/  IADD3.X R37, R164, UR14, RZ, P0, !PT ;  /* 0x0000000ea4257c10 */ /* 0x000fe400087fe4ff */
[----:B------:R-:W-:Y:S01]  /*71a0*/  IADD3.X R41, R160, UR14, RZ, P1, !PT ;  /* 0x0000000ea0297c10 */ /* 0x000fe20008ffe4ff */
[----:B------:R3:W-:Y:S01]  /*71b0*/  LDGSTS.E [R45+0x1200], [R34.64], P3 ;  /* 0x01200000222d7fae */ /* 0x0007e20009921854 */
[----:B--2---:R-:W-:-:S02]  /*71c0*/  IADD3 R28, P0, R171, UR6, RZ ;  /* 0x00000006ab1c7c10 */ /* 0x004fc4000ff1e0ff */
[----:B-----5:R-:W-:Y:S01]  /*71d0*/  IADD3 R38, P1, R167, UR6, RZ ;  /* 0x00000006a7267c10 */ /* 0x020fe2000ff3e0ff */
[----:B------:R2:W-:Y:S01]  /*71e0*/  LDGSTS.E [R45+0x1600], [R40.64], P3 ;  /* 0x01600000282d7fae */ /* 0x0005e20009921854 */
[----:B------:R-:W-:Y:S02]  /*71f0*/  IADD3.X R29, R172, UR14, RZ, P0, !PT ;  /* 0x0000000eac1d7c10 */ /* 0x000fe400087fe4ff */
[----:B------:R-:W-:Y:S01]  /*7200*/  IADD3.X R39, R168, UR14, RZ, P1, !PT ;  /* 0x0000000ea8277c10 */ /* 0x000fe20008ffe4ff */
[----:B------:R5:W-:Y:S01]  /*7210*/  LDGSTS.E [R45+0x1a00], [R36.64], P3 ;  /* 0x01a00000242d7fae */ /* 0x000be20009921854 */
[----:B-1----:R-:W-:Y:S02]  /*7220*/  IADD3 R32, P0, R179, UR6, RZ ;  /* 0x00000006b3207c10 */ /* 0x002fe4000ff1e0ff */
[----:B----4-:R-:W-:Y:S01]  /*7230*/  IADD3 R30, P1, R175, UR6, RZ ;  /* 0x00000006af1e7c10 */ /* 0x010fe2000ff3e0ff */
[----:B------:R1:W-:Y:S01]  /*7240*/  LDGSTS.E [R45+0x1e00], [R38.64], P3 ;  /* 0x01e00000262d7fae */ /* 0x0003e20009921854 */
[----:B------:R-:W-:-:S02]  /*7250*/  IADD3.X R33, R180, UR14, RZ, P0, !PT ;  /* 0x0000000eb4217c10 */ /* 0x000fc400087fe4ff */
[----:B------:R-:W-:Y:S01]  /*7260*/  IADD3.X R31, R176, UR14, RZ, P1, !PT ;  /* 0x0000000eb01f7c10 */ /* 0x000fe20008ffe4ff */
[----:B------:R4:W-:Y:S01]  /*7270*/  LDGSTS.E [R45+0x2200], [R28.64], P3 ;  /* 0x022000001c2d7fae */ /* 0x0009e20009921854 */
[----:B--2---:R-:W-:Y:S02]  /*7280*/  IADD3 R40, P0, R187, UR6, RZ ;  /* 0x00000006bb287c10 */ /* 0x004fe4000ff1e0ff */
[----:B---3--:R-:W-:Y:S01]  /*7290*/  IADD3 R34, P1, R183, UR6, RZ ;  /* 0x00000006b7227c10 */ /* 0x008fe2000ff3e0ff */
[----:B------:R1:W-:Y:S01]  /*72a0*/  LDGSTS.E [R45+0x2600], [R30.64], P3 ;  /* 0x026000001e2d7fae */ /* 0x0003e20009921854 */
[----:B------:R-:W-:Y:S02]  /*72b0*/  IADD3.X R41, R188, UR14, RZ, P0, !PT ;  /* 0x0000000ebc297c10 */ /* 0x000fe400087fe4ff */
[----:B------:R-:W-:Y:S01]  /*72c0*/  IADD3.X R35, R184, UR14, RZ, P1, !PT ;  /* 0x0000000eb8237c10 */ /* 0x000fe20008ffe4ff */
[----:B------:R1:W-:Y:S01]  /*72d0*/  LDGSTS.E [R45+0x2a00], [R32.64], P3 ;  /* 0x02a00000202d7fae */ /* 0x0003e20009921854 */
[----:B------:R-:W-:-:S02]  /*72e0*/  IADD3 R42, P1, R191, UR6, RZ ;  /* 0x00000006bf2a7c10 */ /* 0x000fc4000ff3e0ff */
[----:B-----5:R-:W-:Y:S01]  /*72f0*/  IADD3 R36, P2, R195, UR6, RZ ;  /* 0x00000006c3247c10 */ /* 0x020fe2000ff5e0ff */
[----:B------:R1:W-:Y:S01]  /*7300*/  LDGSTS.E [R45+0x2e00], [R34.64], P3 ;  /* 0x02e00000222d7fae */ /* 0x0003e20009921854 */
[----:B----4-:R-:W-:Y:S01]  /*7310*/  IADD3 R28, P0, R199, UR6, RZ ;  /* 0x00000006c71c7c10 */ /* 0x010fe2000ff1e0ff */
[----:B------:R-:W-:Y:S01]  /*7320*/  ULEA UR6, UP0, UR10, UR6, 0x2 ;  /* 0x000000060a067291 */ /* 0x000fe2000f80103f */
[----:B------:R-:W-:Y:S01]  /*7330*/  IADD3.X R43, R192, UR14, RZ, P1, !PT ;  /* 0x0000000ec02b7c10 */ /* 0x000fe20008ffe4ff */
[----:B------:R1:W-:Y:S01]  /*7340*/  LDGSTS.E [R45+0x3200], [R40.64], P3 ;  /* 0x03200000282d7fae */ /* 0x0003e20009921854 */
[----:B------:R-:W-:Y:S02]  /*7350*/  IADD3.X R29, R200, UR14, RZ, P0, !PT ;  /* 0x0000000ec81d7c10 */ /* 0x000fe400087fe4ff */
[----:B------:R-:W-:Y:S01]  /*7360*/  ISETP.NE.U32.AND P0, PT, R213, UR4, PT ;  /* 0x00000004d5007c0c */ /* 0x000fe2000bf05070 */
[----:B------:R1:W-:Y:S01]  /*7370*/  LDGSTS.E [R45+0x3600], [R42.64], P3 ;  /* 0x036000002a2d7fae */ /* 0x0003e20009921854 */
[----:B------:R-:W-:Y:S01]  /*7380*/  IADD3.X R37, R196, UR14, RZ, P2, !PT ;  /* 0x0000000ec4257c10 */ /* 0x000fe200097fe4ff */
[----:B------:R-:W-:-:S04]  /*7390*/  UIADD3.X UR14, UR14, UR16, URZ, UP0, !UPT ;  /* 0x000000100e0e7290 */ /* 0x000fc800087fe43f */
[----:B------:R1:W-:Y:S04]  /*73a0*/  LDGSTS.E [R45+0x3a00], [R36.64], P3 ;  /* 0x03a00000242d7fae */ /* 0x0003e80009921854 */
[----:B------:R1:W-:Y:S04]  /*73b0*/  LDGSTS.E [R45+0x3e00], [R28.64], P3 ;  /* 0x03e000001c2d7fae */ /* 0x0003e80009921854 */
[----:B------:R-:W0:Y:S01]  /*73c0*/  LDGDEPBAR ;  /* 0x00000000000079af */ /* 0x000e220000000000 */
[----:B------:R-:W-:Y:S01]  /*73d0*/  @!P0 CALL.REL.NOINC `(.L_x_0) ;  /* 0x0000001000008944 */ /* 0x000fe20003c00000 */
[----:B------:R-:W-:Y:S05]  /*73e0*/  BRA `(.L_x_1) ;  /* 0xffffe78000007947 */ /* 0x000fea000383ffff */
.L_x_0:
[----:B--2---:R-:W-:-:S04]  /*73f0*/  DEPBAR.LE SB0, 0x0 ;  /* 0x000080000000791a */ /* 0x004fc80000000000 */
[----:B------:R-:W-:Y:S01]  /*7400*/  IMAD.SHL.U32 R3, R203, 0x4, RZ ;  /* 0x00000004cb037824 */ /* 0x000fe200078e00ff */
[----:B------:R-:W-:Y:S01]  /*7410*/  LOP3.LUT R205, R205, 0x6000, RZ, 0xc0, !PT ;  /* 0x00006000cdcd7812 */ /* 0x000fe200078ec0ff */
[----:B------:R-:W-:Y:S01]  /*7420*/  IMAD.U32 R0, RZ, RZ, UR19 ;  /* 0x00000013ff007e24 */ /* 0x000fe2000f8e00ff */
[----:B------:R-:W-:Y:S01]  /*7430*/  LOP3.LUT R204, R204, 0x60, RZ, 0xc0, !PT ;  /* 0x00000060cccc7812 */ /* 0x000fe200078ec0ff */
[----:B------:R-:W-:Y:S01]  /*7440*/  IMAD.MOV.U32 R4, RZ, RZ, R68 ;  /* 0x000000ffff047224 */ /* 0x000fe200078e0044 */
[----:B------:R-:W-:Y:S01]  /*7450*/  ISETP.GE.AND P0, PT, R202, c[0x0][0x178], PT ;  /* 0x00005e00ca007a0c */ /* 0x000fe20003f06270 */
[----:B------:R-:W-:Y:S01]  /*7460*/  IMAD R0, R0, 0x40, R205 ;  /* 0x0000004000007824 */ /* 0x000fe200078e02cd */
[----:B------:R-:W-:Y:S01]  /*7470*/  LOP3.LUT R3, R204, 0x70, R3, 0x78, !PT ;  /* 0x00000070cc037812 */ /* 0x000fe200078e7803 */
[----:B------:R-:W-:Y:S01]  /*7480*/  IMAD.MOV.U32 R5, RZ, RZ, R76 ;  /* 0x000000ffff057224 */ /* 0x000fe200078e004c */
[C---:B------:R-:W-:Y:S01]  /*7490*/  LOP3.LUT R11, R201.reuse, 0x6, R234, 0xfe, !PT ;  /* 0x00000006c90b7812 */ /* 0x040fe200078efeea */
[----:B------:R-:W-:Y:S01]  /*74a0*/  IMAD.MOV.U32 R6, RZ, RZ, R80 ;  /* 0x000000ffff067224 */ /* 0x000fe200078e0050 */
[----:B------:R-:W-:Y:S01]  /*74b0*/  LOP3.LUT R48, R201, 0xa, R234, 0xfe, !PT ;  /* 0x0000000ac9307812 */ /* 0x000fe200078efeea */
[----:B------:R-:W-:Y:S01]  /*74c0*/  IMAD.IADD R10, R3, 0x1, R0 ;  /* 0x00000001030a7824 */ /* 0x000fe200078e0200 */
[C---:B------:R-:W-:Y:S01]  /*74d0*/  LOP3.LUT R0, R201.reuse, R234, RZ, 0xfc, !PT ;  /* 0x000000eac9007212 */ /* 0x040fe200078efcff */
[----:B------:R-:W-:Y:S01]  /*74e0*/  IMAD.MOV.U32 R7, RZ, RZ, R84 ;  /* 0x000000ffff077224 */ /* 0x000fe200078e0054 */
[----:B------:R-:W-:Y:S01]  /*74f0*/  BAR.SYNC.DEFER_BLOCKING 0x0 ;  /* 0x0000000000007b1d */ /* 0x000fe20000010000 */
[----:B------:R-:W-:Y:S01]  /*7500*/  IMAD.MOV.U32 R12, RZ, RZ, R69 ;  /* 0x000000ffff0c7224 */ /* 0x000fe200078e0045 */
[----:B------:R-:W-:Y:S01]  /*7510*/  ISETP.LT.AND P1, PT, R0, c[0x0][0x17c], !P0 ;  /* 0x00005f0000007a0c */ /* 0x000fe20004721270 */
[----:B------:R-:W-:Y:S01]  /*7520*/  IMAD.MOV.U32 R13, RZ, RZ, R77 ;  /* 0x000000ffff0d7224 */ /* 0x000fe200078e004d */
[C-C-:B------:R-:W-:Y:S01]  /*7530*/  LOP3.LUT R47, R201.reuse, 0xc, R234.reuse, 0xfe, !PT ;  /* 0x0000000cc92f7812 */ /* 0x140fe200078efeea */
[----:B------:R-:W-:Y:S01]  /*7540*/  IMAD.MOV.U32 R14, RZ, RZ, R81 ;  /* 0x000000ffff0e7224 */ /* 0x000fe200078e0051 */
[C-C-:B------:R-:W-:Y:S01]  /*7550*/  LOP3.LUT R46, R201.reuse, 0xe, R234.reuse, 0xfe, !PT ;  /* 0x0000000ec92e7812 */ /* 0x140fe200078efeea */
[----:B------:R-:W-:Y:S01]  /*7560*/  IMAD.MOV.U32 R15, RZ, RZ, R85 ;  /* 0x000000ffff0f7224 */ /* 0x000fe200078e0055 */
[C---:B------:R-:W-:Y:S01]  /*7570*/  LOP3.LUT R81, R201.reuse, 0x1e, R234, 0xfe, !PT ;  /* 0x0000001ec9517812 */ /* 0x040fe200078efeea */
[----:B------:R-:W-:Y:S01]  /*7580*/  IMAD.MOV.U32 R16, RZ, RZ, R70 ;  /* 0x000000ffff107224 */ /* 0x000fe200078e0046 */
[C---:B------:R-:W-:Y:S01]  /*7590*/  LOP3.LUT R127, R201.reuse, 0x22, R234, 0xfe, !PT ;  /* 0x00000022c97f7812 */ /* 0x040fe200078efeea */
[----:B------:R-:W-:Y:S01]  /*75a0*/  IMAD.MOV.U32 R17, RZ, RZ, R78 ;  /* 0x000000ffff117224 */ /* 0x000fe200078e004e */
[C---:B------:R-:W-:Y:S01]  /*75b0*/  LOP3.LUT R126, R201.reuse, 0x24, R234, 0xfe, !PT ;  /* 0x00000024c97e7812 */ /* 0x040fe200078efeea */
[----:B------:R-:W-:Y:S01]  /*75c0*/  IMAD.MOV.U32 R18, RZ, RZ, R82 ;  /* 0x000000ffff127224 */ /* 0x000fe200078e0052 */
[C---:B------:R-:W-:Y:S01]  /*75d0*/  LOP3.LUT R125, R201.reuse, 0x26, R234, 0xfe, !PT ;  /* 0x00000026c97d7812 */ /* 0x040fe200078efeea */
[----:B------:R-:W-:Y:S01]  /*75e0*/  IMAD.MOV.U32 R19, RZ, RZ, R86 ;  /* 0x000000ffff137224 */ /* 0x000fe200078e0056 */
[C-C-:B------:R-:W-:Y:S01]  /*75f0*/  LOP3.LUT R124, R201.reuse, 0x28, R234.reuse, 0xfe, !PT ;  /* 0x00000028c97c7812 */ /* 0x140fe200078efeea */
[----:B------:R-:W-:Y:S01]  /*7600*/  IMAD.MOV.U32 R20, RZ, RZ, R89 ;  /* 0x000000ffff147224 */ /* 0x000fe200078e0059 */
[C-C-:B------:R-:W-:Y:S01]  /*7610*/  LOP3.LUT R89, R201.reuse, 0x18, R234.reuse, 0xfe, !PT ;  /* 0x00000018c9597812 */ /* 0x140fe200078efeea */
[----:B------:R-:W-:Y:S01]  /*7620*/  IMAD.MOV.U32 R21, RZ, RZ, R93 ;  /* 0x000000ffff157224 */ /* 0x000fe200078e005d */
[C-C-:B------:R-:W-:Y:S01]  /*7630*/  LOP3.LUT R123, R201.reuse, 0x2a, R234.reuse, 0xfe, !PT ;  /* 0x0000002ac97b7812 */ /* 0x140fe200078efeea */
[----:B------:R-:W-:Y:S01]  /*7640*/  IMAD.MOV.U32 R22, RZ, RZ, R113 ;  /* 0x000000ffff167224 */ /* 0x000fe200078e0071 */
[C---:B------:R-:W-:Y:S01]  /*7650*/  LOP3.LUT R122, R201.reuse, 0x2c, R234, 0xfe, !PT ;  /* 0x0000002cc97a7812 */ /* 0x040fe200078efeea */
[----:B------:R-:W-:Y:S01]  /*7660*/  IMAD.MOV.U32 R23, RZ, RZ, R109 ;  /* 0x000000ffff177224 */ /* 0x000fe200078e006d */
[----:B------:R2:W-:Y:S01]  /*7670*/  STS.128 [R10], R4 ;  /* 0x000000040a007388 */ /* 0x0005e20000000c00 */
[----:B------:R-:W-:Y:S01]  /*7680*/  IMAD.MOV.U32 R27, RZ, RZ, R110 ;  /* 0x000000ffff1b7224 */ /* 0x000fe200078e006e */
[C-C-:B------:R-:W-:Y:S01]  /*7690*/  LOP3.LUT R121, R201.reuse, 0x2e, R234.reuse, 0xfe, !PT ;  /* 0x0000002ec9797812 */ /* 0x140fe200078efeea */
[----:B------:R-:W-:Y:S01]  /*76a0*/  IMAD.MOV.U32 R84, RZ, RZ, R71 ;  /* 0x000000ffff547224 */ /* 0x000fe200078e0047 */
[----:B------:R3:W-:Y:S01]  /*76b0*/  STS.128 [R10+0x400], R12 ;  /* 0x0004000c0a007388 */ /* 0x0007e20000000c00 */
[----:B------:R-:W-:Y:S01]  /*76c0*/  IMAD.MOV.U32 R85, RZ, RZ, R79 ;  /* 0x000000ffff557224 */ /* 0x000fe200078e004f */
[C---:B------:R-:W-:Y:S01]  /*76d0*/  LOP3.LUT R120, R201.reuse, 0x30, R234, 0xfe, !PT ;  /* 0x00000030c9787812 */ /* 0x040fe200078efeea */
        /* <DEDUP_REMOVED lines=9> */
[----:B------:R-:W-:Y:S01]  /*7770*/  STS.128 [R10+0x480], R84 ;  /* 0x000480540a007388 */ /* 0x000fe20000000c00 */
[----:B--2---:R-:W-:Y:S01]  /*7780*/  IMAD.MOV.U32 R4, RZ, RZ, R88 ;  /* 0x000000ffff047224 */ /* 0x004fe200078e0058 */
[C---:B------:R-:W-:Y:S01]  /*7790*/  LOP3.LUT R118, R201.reuse, 0x34, R234, 0xfe, !PT ;  /* 0x00000034c9767812 */ /* 0x040fe200078efeea */
[----:B------:R-:W-:Y:S01]  /*77a0*/  IMAD.MOV.U32 R5, RZ, RZ, R92 ;  /* 0x000000ffff057224 */ /* 0x000fe200078e005c */
[----:B------:R-:W-:Y:S01]  /*77b0*/  STS.128 [R10+0x180], R24 ;  /* 0x000180180a007388 */ /* 0x000fe20000000c00 */
[----:B------:R-:W-:Y:S01]  /*77c0*/  IMAD.MOV.U32 R6, RZ, RZ, R112 ;  /* 0x000000ffff067224 */ /* 0x000fe200078e0070 */
[C---:B------:R-:W-:Y:S01]  /*77d0*/  LOP3.LUT R117, R201.reuse, 0x36, R234, 0xfe, !PT ;  /* 0x00000036c9757812 */ /* 0x040fe200078efeea */
[----:B------:R-:W-:Y:S01]  /*77e0*/  IMAD.MOV.U32 R7, RZ, RZ, R108 ;  /* 0x000000ffff077224 */ /* 0x000fe200078e006c */
[C---:B------:R-:W-:Y:S01]  /*77f0*/  LOP3.LUT R116, R201.reuse, 0x38, R234, 0xfe, !PT ;  /* 0x00000038c9747812 */ /* 0x040fe200078efeea */
[----:B---3--:R-:W-:Y:S01]  /*7800*/  IMAD.MOV.U32 R12, RZ, RZ, R104 ;  /* 0x000000ffff0c7224 */ /* 0x008fe200078e0068 */
[C---:B------:R-:W-:Y:S01]  /*7810*/  LOP3.LUT R114, R201.reuse, 0x3c, R234, 0xfe, !PT ;  /* 0x0000003cc9727812 */ /* 0x040fe200078efeea */
[----:B------:R-:W-:Y:S01]  /*7820*/  IMAD.MOV.U32 R13, RZ, RZ, R100 ;  /* 0x000000ffff0d7224 */ /* 0x000fe200078e0064 */
[----:B------:R2:W-:Y:S01]  /*7830*/  STS.128 [R10+0x100], R4 ;  /* 0x000100040a007388 */ /* 0x0005e20000000c00 */
[----:B------:R-:W-:Y:S01]  /*7840*/  IMAD.MOV.U32 R14, RZ, RZ, R96 ;  /* 0x000000ffff0e7224 */ /* 0x000fe200078e0060 */
[C---:B------:R-:W-:Y:S01]  /*7850*/  LOP3.LUT R113, R201.reuse, 0x3e, R234, 0xfe, !PT ;  /* 0x0000003ec9717812 */ /* 0x040fe200078efeea */
[----:B------:R-:W-:Y:S01]  /*7860*/  IMAD.MOV.U32 R15, RZ, RZ, R52 ;  /* 0x000000ffff0f7224 */ /* 0x000fe200078e0034 */
[C---:B------:R-:W-:Y:S01]  /*7870*/  LOP3.LUT R112, R201.reuse, 0x40, R234, 0xfe, !PT ;  /* 0x00000040c9707812 */ /* 0x040fe200078efeea */
[----:B----4-:R-:W-:Y:S01]  /*7880*/  IMAD.MOV.U32 R16, RZ, RZ, R106 ;  /* 0x000000ffff107224 */ /* 0x010fe200078e006a */
[C---:B------:R-:W-:Y:S01]  /*7890*/  LOP3.LUT R106, R201.reuse, 0x4c, R234, 0xfe, !PT ;  /* 0x0000004cc96a7812 */ /* 0x040fe200078efeea */
[----:B------:R-:W-:Y:S01]  /*78a0*/  IMAD.MOV.U32 R17, RZ, RZ, R102 ;  /* 0x000000ffff117224 */ /* 0x000fe200078e0066 */
[----:B------:R3:W-:Y:S01]  /*78b0*/  STS.128 [R10+0x200], R12 ;  /* 0x0002000c0a007388 */ /* 0x0007e20000000c00 */
[----:B------:R-:W-:Y:S01]  /*78c0*/  IMAD.MOV.U32 R18, RZ, RZ, R98 ;  /* 0x000000ffff127224 */ /* 0x000fe200078e0062 */
[C---:B------:R-:W-:Y:S01]  /*78d0*/  LOP3.LUT R104, R201.reuse, 0x50, R234, 0xfe, !PT ;  /* 0x00000050c9687812 */ /* 0x040fe200078efeea */
[----:B------:R-:W-:Y:S01]  /*78e0*/  IMAD.MOV.U32 R19, RZ, RZ, R54 ;  /* 0x000000ffff137224 */ /* 0x000fe200078e0036 */
[C---:B------:R-:W-:Y:S01]  /*78f0*/  LOP3.LUT R102, R201.reuse, 0x54, R234, 0xfe, !PT ;  /* 0x00000054c9667812 */ /* 0x040fe200078efeea */
[----:B-----5:R-:W-:Y:S01]  /*7900*/  IMAD.MOV.U32 R23, RZ, RZ, R64 ;  /* 0x000000ffff177224 */ /* 0x020fe200078e0040 */
[C-C-:B------:R-:W-:Y:S01]  /*7910*/  LOP3.LUT R100, R201.reuse, 0x58, R234.reuse, 0xfe, !PT ;  /* 0x00000058c9647812 */ /* 0x140fe200078efeea */
[----:B------:R-:W-:Y:S01]  /*7920*/  IMAD.MOV.U32 R108, RZ, RZ, R91 ;  /* 0x000000ffff6c7224 */ /* 0x000fe200078e005b */
[----:B------:R4:W-:Y:S01]  /*7930*/  STS.128 [R10+0x280], R16 ;  /* 0x000280100a007388 */ /* 0x0009e20000000c00 */
[----:B--2---:R-:W-:Y:S01]  /*7940*/  IMAD.MOV.U32 R7, RZ, RZ, R53 ;  /* 0x000000ffff077224 */ /* 0x004fe200078e0035 */
[C-C-:B------:R-:W-:Y:S01]  /*7950*/  LOP3.LUT R91, R201.reuse, 0x1a, R234.reuse, 0xfe, !PT ;  /* 0x0000001ac95b7812 */ /* 0x140fe200078efeea */
[----:B------:R-:W-:Y:S01]  /*7960*/  IMAD.MOV.U32 R110, RZ, RZ, R115 ;  /* 0x000000ffff6e7224 */ /* 0x000fe200078e0073 */
[C-C-:B------:R-:W-:Y:S01]  /*7970*/  LOP3.LUT R115, R201.reuse, 0x3a, R234.reuse, 0xfe, !PT ;  /* 0x0000003ac9737812 */ /* 0x140fe200078efeea */
[----:B------:R-:W-:Y:S01]  /*7980*/  IMAD.MOV.U32 R4, RZ, RZ, R105 ;  /* 0x000000ffff047224 */ /* 0x000fe200078e0069 */
[C-C-:B------:R-:W-:Y:S01]  /*7990*/  LOP3.LUT R105, R201.reuse, 0x4e, R234.reuse, 0xfe, !PT ;  /* 0x0000004ec9697812 */ /* 0x140fe200078efeea */
[----:B------:R-:W-:Y:S01]  /*79a0*/  IMAD.MOV.U32 R5, RZ, RZ, R101 ;  /* 0x000000ffff057224 */ /* 0x000fe200078e0065 */
[----:B------:R2:W-:Y:S01]  /*79b0*/  STS.128 [R10+0x580], R108 ;  /* 0x0005806c0a007388 */ /* 0x0005e20000000c00 */
[----:B---3--:R-:W-:Y:S01]  /*79c0*/  IMAD.MOV.U32 R15, RZ, RZ, R65 ;  /* 0x000000ffff0f7224 */ /* 0x008fe200078e0041 */
[C-C-:B------:R-:W-:Y:S01]  /*79d0*/  LOP3.LUT R101, R201.reuse, 0x56, R234.reuse, 0xfe, !PT ;  /* 0x00000056c9657812 */ /* 0x140fe200078efeea */
[----:B------:R-:W-:Y:S01]  /*79e0*/  IMAD.MOV.U32 R6, RZ, RZ, R97 ;  /* 0x000000ffff067224 */ /* 0x000fe200078e0061 */
[C-C-:B------:R-:W-:Y:S01]  /*79f0*/  LOP3.LUT R98, R201.reuse, 0x5c, R234.reuse, 0xfe, !PT ;  /* 0x0000005cc9627812 */ /* 0x140fe200078efeea */
[----:B------:R-:W-:Y:S01]  /*7a00*/  IMAD.MOV.U32 R52, RZ, RZ, R107 ;  /* 0x000000ffff347224 */ /* 0x000fe200078e006b */
[C---:B------:R-:W-:Y:S01]  /*7a10*/  LOP3.LUT R107, R201.reuse, 0x4a, R234, 0xfe, !PT ;  /* 0x0000004ac96b7812 */ /* 0x040fe200078efeea */
[----:B------:R-:W-:Y:S01]  /*7a20*/  IMAD.MOV.U32 R53, RZ, RZ, R103 ;  /* 0x000000ffff357224 */ /* 0x000fe200078e0067 */
[----:B------:R-:W-:Y:S01]  /*7a30*/  STS.128 [R10+0x600], R4 ;  /* 0x000600040a007388 */ /* 0x000fe20000000c00 */
[----:B----4-:R-:W-:Y:S01]  /*7a40*/  IMAD.MOV.U32 R19, RZ, RZ, R66 ;  /* 0x000000ffff137224 */ /* 0x010fe200078e0042 */
[C-C-:B------:R-:W-:Y:S01]  /*7a50*/  LOP3.LUT R103, R201.reuse, 0x52, R234.reuse, 0xfe, !PT ;  /* 0x00000052c9677812 */ /* 0x140fe200078efeea */
[----:B------:R-:W-:Y:S01]  /*7a60*/  IMAD.MOV.U32 R54, RZ, RZ, R99 ;  /* 0x000000ffff367224 */ /* 0x000fe200078e0063 */
[C---:B------:R-:W-:Y:S01]  /*7a70*/  LOP3.LUT R99, R201.reuse, 0x5a, R234, 0xfe, !PT ;  /* 0x0000005ac9637812 */ /* 0x040fe200078efeea */
[----:B------:R-:W-:Y:S01]  /*7a80*/  IMAD.MOV.U32 R20, RZ, RZ, R56 ;  /* 0x000000ffff147224 */ /* 0x000fe200078e0038 */
[C---:B------:R-:W-:Y:S01]  /*7a90*/  LOP3.LUT R80, R201.reuse, 0x5e, R234, 0xfe, !PT ;  /* 0x0000005ec9507812 */ /* 0x040fe200078efeea */
[----:B------:R-:W-:Y:S01]  /*7aa0*/  IMAD.MOV.U32 R21, RZ, RZ, R60 ;  /* 0x000000ffff157224 */ /* 0x000fe200078e003c */
[----:B------:R3:W-:Y:S01]  /*7ab0*/  STS.128 [R10+0x680], R52 ;  /* 0x000680340a007388 */ /* 0x0007e20000000c00 */
[----:B------:R-:W-:Y:S01]  /*7ac0*/  IMAD.MOV.U32 R22, RZ, RZ, R72 ;  /* 0x000000ffff167224 */ /* 0x000fe200078e0048 */
[C-C-:B------:R-:W-:Y:S01]  /*7ad0*/  LOP3.LUT R60, R201.reuse, 0x12, R234.reuse, 0xfe, !PT ;  /* 0x00000012c93c7812 */ /* 0x140fe200078efeea */
[----:B------:R-:W-:Y:S01]  /*7ae0*/  IMAD.MOV.U32 R12, RZ, RZ, R57 ;  /* 0x000000ffff0c7224 */ /* 0x000fe200078e0039 */
[C-C-:B--2---:R-:W-:Y:S01]  /*7af0*/  LOP3.LUT R111, R201.reuse, 0x42, R234.reuse, 0xfe, !PT ;  /* 0x00000042c96f7812 */ /* 0x144fe200078efeea */
[----:B------:R-:W-:Y:S01]  /*7b00*/  IMAD.MOV.U32 R13, RZ, RZ, R61 ;  /* 0x000000ffff0d7224 */ /* 0x000fe200078e003d */
[----:B------:R-:W-:Y:S01]  /*7b10*/  STS.128 [R10+0x300], R20 ;  /* 0x000300140a007388 */ /* 0x000fe20000000c00 */
        /* <DEDUP_REMOVED lines=9> */
[C-C-:B---3--:R-:W-:Y:S01]  /*7bb0*/  LOP3.LUT R54, R201.reuse, 0x20, R234.reuse, 0xfe, !PT ;  /* 0x00000020c9367812 */ /* 0x148fe200078efeea */
[----:B------:R-:W-:Y:S01]  /*7bc0*/  IMAD.MOV.U32 R65, RZ, RZ, R63 ;  /* 0x000000ffff417224 */ /* 0x000fe200078e003f */
[----:B------:R-:W-:Y:S01]  /*7bd0*/  STS.128 [R10+0x380], R16 ;  /* 0x000380100a007388 */ /* 0x000fe20000000c00 */
[----:B------:R-:W-:Y:S01]  /*7be0*/  IMAD.MOV.U32 R66, RZ, RZ, R75 ;  /* 0x000000ffff427224 */ /* 0x000fe200078e004b */
[--C-:B------:R-:W-:Y:S01]  /*7bf0*/  LOP3.LUT R108, R201, 0x48, R234.reuse, 0xfe, !PT ;  /* 0x00000048c96c7812 */ /* 0x100fe200078efeea */
[----:B------:R-:W-:Y:S01]  /*7c00*/  IMAD.SHL.U32 R203, R203, 0x1000, RZ ;  /* 0x00001000cbcb7824 */ /* 0x000fe200078e00ff */
[--C-:B------:R-:W-:Y:S01]  /*7c10*/  LOP3.LUT R79, R201, 0x60, R234.reuse, 0xfe, !PT ;  /* 0x00000060c94f7812 */ /* 0x100fe200078efeea */
[----:B------:R-:W-:Y:S01]  /*7c20*/  IMAD R3, R202, c[0x0][0x194], RZ ;  /* 0x00006500ca037a24 */ /* 0x000fe200078e02ff */
[----:B------:R3:W-:Y:S01]  /*7c30*/  STS.128 [R10+0x780], R64 ;  /* 0x000780400a007388 */ /* 0x0007e20000000c00 */
[----:B------:R-:W-:Y:S01]  /*7c40*/  IMAD R93, R0, c[0x0][0x198], RZ ;  /* 0x00006600005d7a24 */ /* 0x000fe200078e02ff */
[----:B------:R-:W-:Y:S01]  /*7c50*/  LOP3.LUT R2, R203, 0x6000, RZ, 0xc0, !PT ;  /* 0x00006000cb027812 */ /* 0x000fe200078ec0ff */
[----:B-1----:R-:W-:Y:S01]  /*7c60*/  IMAD R39, R11, c[0x0][0x198], RZ ;  /* 0x000066000b277a24 */ /* 0x002fe200078e02ff */
[C-C-:B--2---:R-:W-:Y:S01]  /*7c70*/  LOP3.LUT R13, R201.reuse, 0x2, R234.reuse, 0xfe, !PT ;  /* 0x00000002c90d7812 */ /* 0x144fe200078efeea */
[----:B------:R-:W-:Y:S01]  /*7c80*/  IMAD R55, R48, c[0x0][0x198], RZ ;  /* 0x0000660030377a24 */ /* 0x000fe200078e02ff */
[----:B------:R-:W-:Y:S01]  /*7c90*/  LOP3.LUT R12, R201, 0x4, R234, 0xfe, !PT ;  /* 0x00000004c90c7812 */ /* 0x000fe200078efeea */
[----:B------:R-:W-:Y:S01]  /*7ca0*/  IMAD R235, R235, 0x10, R2 ;  /* 0x00000010ebeb7824 */ /* 0x000fe200078e0202 */
[----:B------:R-:W-:Y:S01]  /*7cb0*/  BAR.SYNC.DEFER_BLOCKING 0x0 ;  /* 0x0000000000007b1d */ /* 0x000fe20000010000 */
[----:B------:R-:W-:Y:S01]  /*7cc0*/  LEA R2, P2, R3, c[0x0][0x170], 0x2 ;  /* 0x00005c0003027a11 */ /* 0x000fe200078410ff */
[----:B------:R-:W-:Y:S01]  /*7cd0*/  IMAD R59, R47, c[0x0][0x198], RZ ;  /* 0x000066002f3b7a24 */ /* 0x000fe200078e02ff */
[C---:B------:R-:W-:Y:S01]  /*7ce0*/  ISETP.LT.AND P3, PT, R12.reuse, c[0x0][0x17c], !P0 ;  /* 0x00005f000c007a0c */ /* 0x040fe20004761270 */
[----:B------:R-:W-:Y:S01]  /*7cf0*/  IMAD R37, R12, c[0x0][0x198], RZ ;  /* 0x000066000c257a24 */ /* 0x000fe200078e02ff */
[C---:B------:R-:W-:Y:S01]  /*7d00*/  LOP3.LUT R62, R235.reuse, 0x20, RZ, 0x3c, !PT ;  /* 0x00000020eb3e7812 */ /* 0x040fe200078e3cff */
[----:B------:R-:W-:Y:S01]  /*7d10*/  IMAD R63, R46, c[0x0][0x198], RZ ;  /* 0x000066002e3f7a24 */ /* 0x000fe200078e02ff */
[----:B------:R-:W-:Y:S01]  /*7d20*/  LOP3.LUT R94, R235, 0x40, RZ, 0x3c, !PT ;  /* 0x00000040eb5e7812 */ /* 0x000fe200078e3cff */
[----:B------:R-:W-:Y:S01]  /*7d30*/  IMAD R83, R61, c[0x0][0x198], RZ ;  /* 0x000066003d537a24 */ /* 0x000fe200078e02ff */
[----:B------:R-:W-:Y:S01]  /*7d40*/  LOP3.LUT R96, R235, 0x60, RZ, 0x3c, !PT ;  /* 0x00000060eb607812 */ /* 0x000fe200078e3cff */
[----:B------:R-:W-:Y:S01]  /*7d50*/  IMAD R85, R60, c[0x0][0x198], RZ ;  /* 0x000066003c557a24 */ /* 0x000fe200078e02ff */
[----:B------:R-:W-:Y:S01]  /*7d60*/  LEA.HI.X.SX32 R0, R3, c[0x0][0x174], 0x2, P2 ;  /* 0x00005d0003007a11 */ /* 0x000fe200010f16ff */
[----:B------:R-:W-:Y:S01]  /*7d70*/  IMAD R97, R89, c[0x0][0x198], RZ ;  /* 0x0000660059617a24 */ /* 0x000fe200078e02ff */
[----:B------:R-:W-:-:S02]  /*7d80*/  LEA R8, P2, R93, R2, 0x2 ;  /* 0x000000025d087211 */ /* 0x000fc400078410ff */
[--C-:B---3--:R-:W-:Y:S02]  /*7d90*/  LOP3.LUT R10, R201, 0x8, R234.reuse, 0xfe, !PT ;  /* 0x00000008c90a7812 */ /* 0x108fe400078efeea */
[----:B------:R-:W-:Y:S02]  /*7da0*/  LEA.HI.X.SX32 R9, R93, R0, 0x2, P2 ;  /* 0x000000005d097211 */ /* 0x000fe400010f16ff */
[----:B------:R-:W-:Y:S01]  /*7db0*/  ISETP.LT.AND P2, PT, R11, c[0x0][0x17c], !P0 ;  /* 0x00005f000b007a0c */ /* 0x000fe20004741270 */
[C---:B------:R-:W-:Y:S01]  /*7dc0*/  IMAD R49, R10.reuse, c[0x0][0x198], RZ ;  /* 0x000066000a317a24 */ /* 0x040fe200078e02ff */
[----:B------:R-:W-:Y:S02]  /*7dd0*/  ISETP.LT.AND P4, PT, R10, c[0x0][0x17c], !P0 ;  /* 0x00005f000a007a0c */ /* 0x000fe40004781270 */
[----:B------:R-:W-:Y:S01]  /*7de0*/  LEA R42, P5, R37, R2, 0x2 ;  /* 0x00000002252a7211 */ /* 0x000fe200078a10ff */
[----:B------:R-:W1:Y:S01]  /*7df0*/  LDS.128 R4, [R235] ;  /* 0x00000000eb047984 */ /* 0x000e620000000c00 */
[----:B------:R-:W-:-:S02]  /*7e00*/  LOP3.LUT R67, R201, 0x14, R234, 0xfe, !PT ;  /* 0x00000014c9437812 */ /* 0x000fc400078efeea */
[----:B------:R-:W-:Y:S01]  /*7e10*/  LEA.HI.X.SX32 R43, R37, R0, 0x2, P5 ;  /* 0x00000000252b7211 */ /* 0x000fe200028f16ff */
[----:B------:R-:W2:Y:S01]  /*7e20*/  LDS.128 R32, [R62] ;  /* 0x000000003e207984 */ /* 0x000ea20000000c00 */
[----:B------:R-:W-:Y:S01]  /*7e30*/  LEA R52, P5, R49, R2, 0x2 ;  /* 0x0000000231347211 */ /* 0x000fe200078a10ff */
[----:B------:R-:W-:Y:S01]  /*7e40*/  IMAD R87, R67, c[0x0][0x198], RZ ;  /* 0x0000660043577a24 */ /* 0x000fe200078e02ff */
[--C-:B------:R-:W-:Y:S01]  /*7e50*/  LOP3.LUT R66, R201, 0x16, R234.reuse, 0xfe, !PT ;  /* 0x00000016c9427812 */ /* 0x100fe200078efeea */
[----:B------:R-:W3:Y:S01]  /*7e60*/  LDS.128 R28, [R94] ;  /* 0x000000005e1c7984 */ /* 0x000ee20000000c00 */
[----:B------:R-:W-:Y:S02]  /*7e70*/  LEA.HI.X.SX32 R53, R49, R0, 0x2, P5 ;  /* 0x0000000031357211 */ /* 0x000fe400028f16ff */
[----:B------:R-:W-:Y:S01]  /*7e80*/  LEA R58, P5, R59, R2, 0x2 ;  /* 0x000000023b3a7211 */ /* 0x000fe200078a10ff */
[----:B------:R-:W4:Y:S01]  /*7e90*/  LDS.128 R24, [R96] ;  /* 0x0000000060187984 */ /* 0x000f220000000c00 */
[----:B------:R-:W-:Y:S01]  /*7ea0*/  IMAD R95, R66, c[0x0][0x198], RZ ;  /* 0x00006600425f7a24 */ /* 0x000fe200078e02ff */
[----:B------:R-:W-:-:S02]  /*7eb0*/  LOP3.LUT R78, R201, 0x62, R234, 0xfe, !PT ;  /* 0x00000062c94e7812 */ /* 0x000fc400078efeea */
[----:B------:R-:W5:Y:S01]  /*7ec0*/  LDS.128 R20, [R235+0x800] ;  /* 0x00080000eb147984 */ /* 0x000f620000000c00 */
[----:B------:R-:W-:Y:S02]  /*7ed0*/  LEA.HI.X.SX32 R59, R59, R0, 0x2, P5 ;  /* 0x000000003b3b7211 */ /* 0x000fe400028f16ff */
[----:B------:R-:W-:Y:S01]  /*7ee0*/  LEA R84, P5, R85, R2, 0x2 ;  /* 0x0000000255547211 */ /* 0x000fe200078a10ff */
[----:B------:R-:W2:Y:S01]  /*7ef0*/  LDS.128 R16, [R62+0x800] ;  /* 0x000800003e107984 */ /* 0x000ea20000000c00 */
[--C-:B------:R-:W-:Y:S02]  /*7f00*/  LOP3.LUT R77, R201, 0x64, R234.reuse, 0xfe, !PT ;  /* 0x00000064c94d7812 */ /* 0x100fe400078efeea */
[----:B------:R-:W-:Y:S02]  /*7f10*/  LEA.HI.X.SX32 R85, R85, R0, 0x2, P5 ;  /* 0x0000000055557211 */ /* 0x000fe400028f16ff */
[----:B------:R-:W-:Y:S02]  /*7f20*/  LEA R88, P5, R95, R2, 0x2 ;  /* 0x000000025f587211 */ /* 0x000fe400078a10ff */
[----:B------:R-:W-:-:S02]  /*7f30*/  LOP3.LUT R76, R201, 0x66, R234, 0xfe, !PT ;  /* 0x00000066c94c7812 */ /* 0x000fc400078efeea */
[C-C-:B------:R-:W-:Y:S02]  /*7f40*/  LOP3.LUT R75, R201.reuse, 0x68, R234.reuse, 0xfe, !PT ;  /* 0x00000068c94b7812 */ /* 0x140fe400078efeea */
[C-C-:B------:R-:W-:Y:S02]  /*7f50*/  LOP3.LUT R74, R201.reuse, 0x6a, R234.reuse, 0xfe, !PT ;  /* 0x0000006ac94a7812 */ /* 0x140fe400078efeea */
[C-C-:B------:R-:W-:Y:S02]  /*7f60*/  LOP3.LUT R73, R201.reuse, 0x6c, R234.reuse, 0xfe, !PT ;  /* 0x0000006cc9497812 */ /* 0x140fe400078efeea */
[C-C-:B------:R-:W-:Y:S02]  /*7f70*/  LOP3.LUT R72, R201.reuse, 0x6e, R234.reuse, 0xfe, !PT ;  /* 0x0000006ec9487812 */ /* 0x140fe400078efeea */
[C-C-:B------:R-:W-:Y:S02]  /*7f80*/  LOP3.LUT R71, R201.reuse, 0x70, R234.reuse, 0xfe, !PT ;  /* 0x00000070c9477812 */ /* 0x140fe400078efeea */
[----:B------:R-:W-:Y:S01]  /*7f90*/  LOP3.LUT R70, R201, 0x72, R234, 0xfe, !PT ;  /* 0x00000072c9467812 */ /* 0x000fe200078efeea */
[----:B-1----:R1:W-:Y:S01]  /*7fa0*/  @P1 STG.E [R8.64], R4 ;  /* 0x0000000408001986 */ /* 0x0023e2000c101914 */
[----:B------:R-:W-:-:S02]  /*7fb0*/  ISETP.LT.AND P1, PT, R13, c[0x0][0x17c], !P0 ;  /* 0x00005f000d007a0c */ /* 0x000fc40004721270 */
[C-C-:B------:R-:W-:Y:S02]  /*7fc0*/  LOP3.LUT R3, R201.reuse, 0x78, R234.reuse, 0xfe, !PT ;  /* 0x00000078c9037812 */ /* 0x140fe400078efeea */
[C-C-:B------:R-:W-:Y:S02]  /*7fd0*/  LOP3.LUT R69, R201.reuse, 0x74, R234.reuse, 0xfe, !PT ;  /* 0x00000074c9457812 */ /* 0x140fe400078efeea */
[C-C-:B------:R-:W-:Y:S02]  /*7fe0*/  LOP3.LUT R68, R201.reuse, 0x76, R234.reuse, 0xfe, !PT ;  /* 0x00000076c9447812 */ /* 0x140fe400078efeea */
[--C-:B------:R-:W-:Y:S01]  /*7ff0*/  LOP3.LUT R92, R201, 0x7c, R234.reuse, 0xfe, !PT ;  /* 0x0000007cc95c7812 */ /* 0x100fe200078efeea */
[----:B-1----:R-:W-:Y:S01]  /*8000*/  IMAD R9, R13, c[0x0][0x198], RZ ;  /* 0x000066000d097a24 */ /* 0x002fe200078e02ff */
[C-C-:B------:R-:W-:Y:S01]  /*8010*/  LOP3.LUT R4, R201.reuse, 0x7a, R234.reuse, 0xfe, !PT ;  /* 0x0000007ac9047812 */ /* 0x140fe200078efeea */
[----:B------:R-:W1:Y:S01]  /*8020*/  LDS.128 R12, [R94+0x800] ;  /* 0x000800005e0c7984 */ /* 0x000e620000000c00 */
[----:B------:R-:W-:-:S02]  /*8030*/  LOP3.LUT R201, R201, 0x7e, R234, 0xfe, !PT ;  /* 0x0000007ec9c97812 */ /* 0x000fc400078efeea */
[----:B------:R-:W-:-:S04]  /*8040*/  LEA R40, P6, R9, R2, 0x2 ;  /* 0x0000000209287211 */ /* 0x000fc800078c10ff */
[----:B------:R-:W-:Y:S02]  /*8050*/  LEA.HI.X.SX32 R41, R9, R0, 0x2, P6 ;  /* 0x0000000009297211 */ /* 0x000fe400030f16ff */
[----:B------:R-:W1:Y:S01]  /*8060*/  LDS.128 R8, [R96+0x800] ;  /* 0x0008000060087984 */ /* 0x000e620000000c00 */
[----:B------:R-:W-:-:S03]  /*8070*/  LEA R44, P6, R39, R2, 0x2 ;  /* 0x00000002272c7211 */ /* 0x000fc600078c10ff */
[----:B--2---:R-:W-:Y:S01]  /*8080*/  @P1 STG.E [R40.64], R32 ;  /* 0x0000002028001986 */ /* 0x004fe2000c101914 */
[----:B------:R-:W-:Y:S02]  /*8090*/  LEA.HI.X.SX32 R45, R39, R0, 0x2, P6 ;  /* 0x00000000272d7211 */ /* 0x000fe400030f16ff */
[----:B------:R-:W-:Y:S01]  /*80a0*/  ISETP.LT.AND P1, PT, R46, c[0x0][0x17c], !P0 ;  /* 0x00005f002e007a0c */ /* 0x000fe20004721270 */
[----:B------:R-:W2:Y:S01]  /*80b0*/  LDS.128 R36, [R235+0x1000] ;  /* 0x00100000eb247984 */ /* 0x000ea20000000c00 */
[----:B------:R-:W-:-:S03]  /*80c0*/  LEA R64, P6, R63, R2, 0x2 ;  /* 0x000000023f407211 */ /* 0x000fc600078c10ff */
[----:B---3--:R-:W-:Y:S01]  /*80d0*/  @P3 STG.E [R42.64], R28 ;  /* 0x0000001c2a003986 */ /* 0x008fe2000c101914 */
[----:B------:R-:W-:Y:S02]  /*80e0*/  ISETP.LT.AND P3, PT, R48, c[0x0][0x17c], !P0 ;  /* 0x00005f0030007a0c */ /* 0x000fe40004761270 */
[----:B------:R-:W-:Y:S01]  /*80f0*/  LEA.HI.X.SX32 R65, R63, R0, 0x2, P6 ;  /* 0x000000003f417211 */ /* 0x000fe200030f16ff */
[----:B----4-:R-:W-:Y:S01]  /*8100*/  @P2 STG.E [R44.64], R24 ;  /* 0x000000182c002986 */ /* 0x010fe2000c101914 */
[----:B------:R-:W-:Y:S02]  /*8110*/  LEA R56, P2, R55, R2, 0x2 ;  /* 0x0000000237387211 */ /* 0x000fe400078410ff */
[----:B------:R-:W-:Y:S01]  /*8120*/  ISETP.LT.AND P6, PT, R61, c[0x0][0x17c], !P0 ;  /* 0x00005f003d007a0c */ /* 0x000fe200047c1270 */
[----:B-----5:R-:W-:Y:S01]  /*8130*/  @P4 STG.E [R52.64], R20 ;  /* 0x0000001434004986 */ /* 0x020fe2000c101914 */
[----:B------:R-:W-:Y:S02]  /*8140*/  ISETP.LT.AND P4, PT, R47, c[0x0][0x17c], !P0 ;  /* 0x00005f002f007a0c */ /* 0x000fe40004781270 */
[----:B------:R-:W-:Y:S01]  /*8150*/  LEA.HI.X.SX32 R57, R55, R0, 0x2, P2 ;  /* 0x0000000037397211 */ /* 0x000fe200010f16ff */
[----:B------:R-:W3:Y:S01]  /*8160*/  LDS.128 R48, [R62+0x1000] ;  /* 0x001000003e307984 */ /* 0x000ee20000000c00 */
[----:B------:R-:W-:-:S03]  /*8170*/  ISETP.LT.AND P2, PT, R54, c[0x0][0x17c], !P0 ;  /* 0x00005f0036007a0c */ /* 0x000fc60004741270 */
[----:B------:R-:W4:Y:S04]  /*8180*/  LDS.128 R44, [R94+0x1000] ;  /* 0x001000005e2c7984 */ /* 0x000f280000000c00 */
[----:B------:R-:W-:Y:S01]  /*8190*/  @P3 STG.E [R56.64], R16 ;  /* 0x0000001038003986 */ /* 0x000fe2000c101914 */
[----:B------:R-:W-:-:S03]  /*81a0*/  ISETP.LT.AND P3, PT, R67, c[0x0][0x17c], !P0 ;  /* 0x00005f0043007a0c */ /* 0x000fc60004761270 */
[----:B------:R-:W5:Y:S04]  /*81b0*/  LDS.128 R40, [R96+0x1000] ;  /* 0x0010000060287984 */ /* 0x000f680000000c00 */
[----:B-1----:R-:W-:Y:S01]  /*81c0*/  @P4 STG.E [R58.64], R12 ;  /* 0x0000000c3a004986 */ /* 0x002fe2000c101914 */
[----:B------:R-:W-:-:S03]  /*81d0*/  ISETP.LT.AND P4, PT, R60, c[0x0][0x17c], !P0 ;  /* 0x00005f003c007a0c */ /* 0x000fc60004781270 */
[----:B------:R-:W1:Y:S04]  /*81e0*/  LDS.128 R52, [R235+0x1800] ;  /* 0x00180000eb347984 */ /* 0x000e680000000c00 */
[----:B------:R-:W1:Y:S04]  /*81f0*/  LDS.128 R60, [R62+0x1800] ;  /* 0x001800003e3c7984 */ /* 0x000e680000000c00 */
[----:B------:R-:W-:Y:S01]  /*8200*/  @P1 STG.E [R64.64], R8 ;  /* 0x0000000840001986 */ /* 0x000fe2000c101914 */
[----:B------:R-:W-:-:S03]  /*8210*/  LEA R82, P1, R83, R2, 0x2 ;  /* 0x0000000253527211 */ /* 0x000fc600078210ff */
[----:B------:R-:W1:Y:S01]  /*8220*/  LDS.128 R56, [R94+0x1800] ;  /* 0x001800005e387984 */ /* 0x000e620000000c00 */
[----:B------:R-:W-:Y:S02]  /*8230*/  LEA.HI.X.SX32 R83, R83, R0, 0x2, P1 ;  /* 0x0000000053537211 */ /* 0x000fe400008f16ff */
[----:B------:R-:W-:Y:S02]  /*8240*/  ISETP.LT.AND P1, PT, R66, c[0x0][0x17c], !P0 ;  /* 0x00005f0042007a0c */ /* 0x000fe40004721270 */
[----:B------:R-:W1:Y:S04]  /*8250*/  LDS.128 R64, [R96+0x1800] ;  /* 0x0018000060407984 */ /* 0x000e680000000c00 */
[----:B--2---:R2:W-:Y:S01]  /*8260*/  @P6 STG.E [R82.64], R36 ;  /* 0x0000002452006986 */ /* 0x0045e2000c101914 */
[----:B------:R-:W-:-:S03]  /*8270*/  LEA R86, P6, R87, R2, 0x2 ;  /* 0x0000000257567211 */ /* 0x000fc600078c10ff */
[----:B---3--:R3:W-:Y:S01]  /*8280*/  @P4 STG.E [R84.64], R48 ;  /* 0x0000003054004986 */ /* 0x0087e2000c101914 */
[-C--:B------:R-:W-:Y:S02]  /*8290*/  LEA.HI.X.SX32 R87, R87, R0.reuse, 0x2, P6 ;  /* 0x0000000057577211 */ /* 0x080fe400030f16ff */
[----:B------:R-:W-:Y:S02]  /*82a0*/  ISETP.LT.AND P6, PT, R89, c[0x0][0x17c], !P0 ;  /* 0x00005f0059007a0c */ /* 0x000fe400047c1270 */
[----:B------:R-:W-:Y:S01]  /*82b0*/  LEA.HI.X.SX32 R89, R95, R0, 0x2, P5 ;  /* 0x000000005f597211 */ /* 0x000fe200028f16ff */
[----:B----4-:R4:W-:Y:S01]  /*82c0*/  @P3 STG.E [R86.64], R44 ;  /* 0x0000002c56003986 */ /* 0x0109e2000c101914 */
[C---:B------:R-:W-:Y:S01]  /*82d0*/  ISETP.LT.AND P5, PT, R91.reuse, c[0x0][0x17c], !P0 ;  /* 0x00005f005b007a0c */ /* 0x040fe200047a1270 */
[----:B------:R-:W-:Y:S01]  /*82e0*/  IMAD R91, R91, c[0x0][0x198], RZ ;  /* 0x000066005b5b7a24 */ /* 0x000fe200078e02ff */
[C---:B--2---:R-:W-:Y:S01]  /*82f0*/  LEA R82, P3, R97.reuse, R2, 0x2 ;  /* 0x0000000261527211 */ /* 0x044fe200078610ff */
[C---:B------:R-:W-:Y:S01]  /*8300*/  IMAD R95, R90.reuse, c[0x0][0x198], RZ ;  /* 0x000066005a5f7a24 */ /* 0x040fe200078e02ff */
[----:B------:R-:W-:Y:S01]  /*8310*/  ISETP.LT.AND P4, PT, R90, c[0x0][0x17c], !P0 ;  /* 0x00005f005a007a0c */ /* 0x000fe20004781270 */
[----:B-----5:R-:W-:Y:S01]  /*8320*/  @P1 STG.E [R88.64], R40 ;  /* 0x0000002858001986 */ /* 0x020fe2000c101914 */
[----:B------:R-:W-:Y:S01]  /*8330*/  LEA.HI.X.SX32 R83, R97, R0, 0x2, P3 ;  /* 0x0000000061537211 */ /* 0x000fe200018f16ff */
[----:B------:R-:W-:Y:S01]  /*8340*/  IMAD.MOV.U32 R36, RZ, RZ, c[0x0][0x198] ;  /* 0x00006600ff247624 */ /* 0x000fe200078e00ff */
[----:B------:R-:W-:-:S02]  /*8350*/  LEA R90, P3, R91, R2, 0x2 ;  /* 0x000000025b5a7211 */ /* 0x000fc400078610ff */
[----:B------:R-:W-:Y:S01]  /*8360*/  ISETP.LT.AND P1, PT, R127, c[0x0][0x17c], !P0 ;  /* 0x00005f007f007a0c */ /* 0x000fe20004721270 */
[----:B-1----:R1:W-:Y:S01]  /*8370*/  @P6 STG.E [R82.64], R52 ;  /* 0x0000003452006986 */ /* 0x0023e2000c101914 */
[----:B------:R-:W-:Y:S01]  /*8380*/  LEA.HI.X.SX32 R91, R91, R0, 0x2, P3 ;  /* 0x000000005b5b7211 */ /* 0x000fe200018f16ff */
[----:B------:R-:W-:Y:S01]  /*8390*/  IMAD R93, R36, 0x20, R93 ;  /* 0x00000020245d7824 */ /* 0x000fe200078e025d */
[C---:B------:R-:W-:Y:S01]  /*83a0*/  ISETP.LT.AND P3, PT, R81.reuse, c[0x0][0x17c], !P0 ;  /* 0x00005f0051007a0c */ /* 0x040fe20004761270 */
[----:B------:R-:W-:Y:S01]  /*83b0*/  IMAD R81, R81, c[0x0][0x198], RZ ;  /* 0x0000660051517a24 */ /* 0x000fe200078e02ff */
[-C--:B---3--:R-:W-:Y:S01]  /*83c0*/  LEA R84, P6, R95, R2.reuse, 0x2 ;  /* 0x000000025f547211 */ /* 0x088fe200078c10ff */
[----:B------:R2:W-:Y:S03]  /*83d0*/  @P5 STG.E [R90.64], R60 ;  /* 0x0000003c5a005986 */ /* 0x0005e6000c101914 */
[----:B----4-:R-:W-:-:S02]  /*83e0*/  LEA R86, P5, R81, R2, 0x2 ;  /* 0x0000000251567211 */ /* 0x010fc400078a10ff */
[-C--:B------:R-:W-:Y:S02]  /*83f0*/  LEA.HI.X.SX32 R85, R95, R0.reuse, 0x2, P6 ;  /* 0x000000005f557211 */ /* 0x080fe400030f16ff */
[----:B------:R-:W-:Y:S01]  /*8400*/  LEA.HI.X.SX32 R87, R81, R0, 0x2, P5 ;  /* 0x0000000051577211 */ /* 0x000fe200028f16ff */
[----:B------:R-:W-:Y:S01]  /*8410*/  IMAD R81, R36, 0x2, R93 ;  /* 0x0000000224517824 */ /* 0x000fe200078e025d */
[C---:B-1----:R-:W-:Y:S01]  /*8420*/  LEA R82, P6, R93.reuse, R2, 0x2 ;  /* 0x000000025d527211 */ /* 0x042fe200078c10ff */
[----:B------:R1:W-:Y:S01]  /*8430*/  @P4 STG.E [R84.64], R56 ;  /* 0x0000003854004986 */ /* 0x0003e2000c101914 */
[----:B------:R-:W-:Y:S01]  /*8440*/  ISETP.LT.AND P5, PT, R126, c[0x0][0x17c], !P0 ;  /* 0x00005f007e007a0c */ /* 0x000fe200047a1270 */
[----:B--2---:R-:W-:Y:S01]  /*8450*/  IMAD R91, R36, 0x2, R81 ;  /* 0x00000002245b7824 */ /* 0x004fe200078e0251 */
[----:B------:R-:W-:Y:S01]  /*8460*/  LEA.HI.X.SX32 R83, R93, R0, 0x2, P6 ;  /* 0x000000005d537211 */ /* 0x000fe200030f16ff */
[----:B------:R2:W-:Y:S01]  /*8470*/  @P3 STG.E [R86.64], R64 ;  /* 0x0000004056003986 */ /* 0x0005e2000c101914 */
[----:B------:R-:W-:-:S02]  /*8480*/  LEA R88, P3, R81, R2, 0x2 ;  /* 0x0000000251587211 */ /* 0x000fc400078610ff */
[----:B------:R-:W-:Y:S01]  /*8490*/  ISETP.LT.AND P4, PT, R125, c[0x0][0x17c], !P0 ;  /* 0x00005f007d007a0c */ /* 0x000fe20004781270 */
[----:B------:R3:W-:Y:S01]  /*84a0*/  @P2 STG.E [R82.64], R5 ;  /* 0x0000000552002986 */ /* 0x0007e2000c101914 */
[----:B------:R-:W-:Y:S01]  /*84b0*/  LEA.HI.X.SX32 R89, R81, R0, 0x2, P3 ;  /* 0x0000000051597211 */ /* 0x000fe200018f16ff */
[----:B------:R-:W-:Y:S01]  /*84c0*/  IMAD R81, R36, 0x2, R91 ;  /* 0x0000000224517824 */ /* 0x000fe200078e025b */
[----:B------:R-:W-:Y:S02]  /*84d0*/  ISETP.LT.AND P3, PT, R124, c[0x0][0x17c], !P0 ;  /* 0x00005f007c007a0c */ /* 0x000fe40004761270 */
[----:B-1----:R-:W-:Y:S01]  /*84e0*/  LEA R84, P6, R91, R2, 0x2 ;  /* 0x000000025b547211 */ /* 0x002fe200078c10ff */
[----:B------:R1:W-:Y:S01]  /*84f0*/  @P1 STG.E [R88.64], R33 ;  /* 0x0000002158001986 */ /* 0x0003e2000c101914 */
[----:B------:R-:W-:Y:S02]  /*8500*/  ISETP.LT.AND P2, PT, R123, c[0x0][0x17c], !P0 ;  /* 0x00005f007b007a0c */ /* 0x000fe40004741270 */
[----:B------:R-:W-:Y:S01]  /*8510*/  LEA.HI.X.SX32 R85, R91, R0, 0x2, P6 ;  /* 0x000000005b557211 */ /* 0x000fe200030f16ff */
[----:B------:R-:W-:Y:S01]  /*8520*/  IMAD R91, R36, 0x2, R81 ;  /* 0x00000002245b7824 */ /* 0x000fe200078e0251 */
[----:B--2---:R-:W-:-:S02]  /*8530*/  LEA R86, P6, R81, R2, 0x2 ;  /* 0x0000000251567211 */ /* 0x004fc400078c10ff */
[----:B------:R-:W-:Y:S01]  /*8540*/  ISETP.LT.AND P1, PT, R122, c[0x0][0x17c], !P0 ;  /* 0x00005f007a007a0c */ /* 0x000fe20004721270 */
[C---:B---3--:R-:W-:Y:S01]  /*8550*/  IMAD R5, R36.reuse, 0x2, R91 ;  /* 0x0000000224057824 */ /* 0x048fe200078e025b */
[----:B------:R-:W-:Y:S01]  /*8560*/  LEA.HI.X.SX32 R87, R81, R0, 0x2, P6 ;  /* 0x0000000051577211 */ /* 0x000fe200030f16ff */
[----:B------:R2:W-:Y:S01]  /*8570*/  @P5 STG.E [R84.64], R29 ;  /* 0x0000001d54005986 */ /* 0x0005e2000c101914 */
[----:B------:R-:W-:Y:S01]  /*8580*/  LEA R82, P6, R91, R2, 0x2 ;  /* 0x000000025b527211 */ /* 0x000fe200078c10ff */
[----:B------:R-:W-:Y:S01]  /*8590*/  IMAD R81, R36, 0x2, R5 ;  /* 0x0000000224517824 */ /* 0x000fe200078e0205 */
[----:B------:R-:W-:Y:S01]  /*85a0*/  ISETP.LT.AND P5, PT, R121, c[0x0][0x17c], !P0 ;  /* 0x00005f0079007a0c */ /* 0x000fe200047a1270 */
[----:B------:R3:W-:Y:S01]  /*85b0*/  @P4 STG.E [R86.64], R25 ;  /* 0x0000001956004986 */ /* 0x0007e2000c101914 */
[----:B------:R-:W-:Y:S02]  /*85c0*/  LEA.HI.X.SX32 R83, R91, R0, 0x2, P6 ;  /* 0x000000005b537211 */ /* 0x000fe400030f16ff */
[----:B------:R-:W-:-:S02]  /*85d0*/  LEA R32, P6, R5, R2, 0x2 ;  /* 0x0000000205207211 */ /* 0x000fc400078c10ff */
[----:B------:R-:W-:Y:S01]  /*85e0*/  ISETP.LT.AND P4, PT, R120, c[0x0][0x17c], !P0 ;  /* 0x00005f0078007a0c */ /* 0x000fe20004781270 */
[----:B------:R-:W-:Y:S01]  /*85f0*/  @P3 STG.E [R82.64], R21 ;  /* 0x0000001552003986 */ /* 0x000fe2000c101914 */
[----:B-1----:R-:W-:Y:S01]  /*8600*/  LEA.HI.X.SX32 R33, R5, R0, 0x2, P6 ;  /* 0x0000000005217211 */ /* 0x002fe200030f16ff */
[C---:B------:R-:W-:Y:S01]  /*8610*/  IMAD R5, R36.reuse, 0x2, R81 ;  /* 0x0000000224057824 */ /* 0x040fe200078e0251 */
[----:B------:R-:W-:Y:S02]  /*8620*/  LEA R28, P6, R81, R2, 0x2 ;  /* 0x00000002511c7211 */ /* 0x000fe400078c10ff */
[----:B------:R-:W-:Y:S01]  /*8630*/  ISETP.LT.AND P3, PT, R119, c[0x0][0x17c], !P0 ;  /* 0x00005f0077007a0c */ /* 0x000fe20004761270 */
[----:B------:R1:W-:Y:S01]  /*8640*/  @P2 STG.E [R32.64], R17 ;  /* 0x0000001120002986 */ /* 0x0003e2000c101914 */
[----:B--2---:R-:W-:Y:S01]  /*8650*/  LEA.HI.X.SX32 R29, R81, R0, 0x2, P6 ;  /* 0x00000000511d7211 */ /* 0x004fe200030f16ff */
[----:B------:R-:W-:Y:S01]  /*8660*/  IMAD R81, R36, 0x2, R5 ;  /* 0x0000000224517824 */ /* 0x000fe200078e0205 */
[----:B------:R-:W-:-:S02]  /*8670*/  LEA R24, P6, R5, R2, 0x2 ;  /* 0x0000000205187211 */ /* 0x000fc400078c10ff */
[----:B------:R-:W-:Y:S01]  /*8680*/  ISETP.LT.AND P2, PT, R118, c[0x0][0x17c], !P0 ;  /* 0x00005f0076007a0c */ /* 0x000fe20004741270 */
[----:B------:R2:W-:Y:S01]  /*8690*/  @P1 STG.E [R28.64], R13 ;  /* 0x0000000d1c001986 */ /* 0x0005e2000c101914 */
[----:B---3--:R-:W-:Y:S01]  /*86a0*/  LEA.HI.X.SX32 R25, R5, R0, 0x2, P6 ;  /* 0x0000000005197211 */ /* 0x008fe200030f16ff */
[C---:B------:R-:W-:Y:S01]  /*86b0*/  IMAD R5, R36.reuse, 0x2, R81 ;  /* 0x0000000224057824 */ /* 0x040fe200078e0251 */
[----:B------:R-:W-:Y:S02]  /*86c0*/  LEA R20, P6, R81, R2, 0x2 ;  /* 0x0000000251147211 */ /* 0x000fe400078c10ff */
[----:B------:R-:W-:Y:S01]  /*86d0*/  ISETP.LT.AND P1, PT, R117, c[0x0][0x17c], !P0 ;  /* 0x00005f0075007a0c */ /* 0x000fe20004721270 */
[----:B-1----:R-:W-:Y:S01]  /*86e0*/  IMAD R33, R36, 0x2, R5 ;  /* 0x0000000224217824 */ /* 0x002fe200078e0205 */
[----:B------:R-:W-:Y:S01]  /*86f0*/  LEA.HI.X.SX32 R21, R81, R0, 0x2, P6 ;  /* 0x0000000051157211 */ /* 0x000fe200030f16ff */
[----:B------:R1:W-:Y:S01]  /*8700*/  @P5 STG.E [R24.64], R9 ;  /* 0x0000000918005986 */ /* 0x0003e2000c101914 */
[----:B------:R-:W-:-:S02]  /*8710*/  LEA R16, P6, R5, R2, 0x2 ;  /* 0x0000000205107211 */ /* 0x000fc400078c10ff */
[----:B------:R-:W-:Y:S01]  /*8720*/  ISETP.LT.AND P5, PT, R116, c[0x0][0x17c], !P0 ;  /* 0x00005f0074007a0c */ /* 0x000fe200047a1270 */
[----:B------:R3:W-:Y:S01]  /*8730*/  @P4 STG.E [R20.64], R37 ;  /* 0x0000002514004986 */ /* 0x0007e2000c101914 */
[----:B------:R-:W-:Y:S01]  /*8740*/  LEA.HI.X.SX32 R17, R5, R0, 0x2, P6 ;  /* 0x0000000005117211 */ /* 0x000fe200030f16ff */
[C---:B------:R-:W-:Y:S01]  /*8750*/  IMAD R5, R36.reuse, 0x2, R33 ;  /* 0x0000000224057824 */ /* 0x040fe200078e0221 */
[----:B------:R-:W-:Y:S02]  /*8760*/  LEA R12, P6, R33, R2, 0x2 ;  /* 0x00000002210c7211 */ /* 0x000fe400078c10ff */
[----:B------:R-:W-:Y:S01]  /*8770*/  ISETP.LT.AND P4, PT, R115, c[0x0][0x17c], !P0 ;  /* 0x00005f0073007a0c */ /* 0x000fe20004781270 */
[----:B------:R4:W-:Y:S01]  /*8780*/  @P3 STG.E [R16.64], R49 ;  /* 0x0000003110003986 */ /* 0x0009e2000c101914 */
[----:B--2---:R-:W-:Y:S01]  /*8790*/  LEA.HI.X.SX32 R13, R33, R0, 0x2, P6 ;  /* 0x00000000210d7211 */ /* 0x004fe200030f16ff */
[----:B-1----:R-:W-:Y:S01]  /*87a0*/  IMAD R25, R36, 0x2, R5 ;  /* 0x0000000224197824 */ /* 0x002fe200078e0205 */
[----:B------:R-:W-:-:S02]  /*87b0*/  LEA R8, P6, R5, R2, 0x2 ;  /* 0x0000000205087211 */ /* 0x000fc400078c10ff */
[----:B------:R-:W-:Y:S01]  /*87c0*/  ISETP.LT.AND P3, PT, R114, c[0x0][0x17c], !P0 ;  /* 0x00005f0072007a0c */ /* 0x000fe20004761270 */
[----:B------:R1:W-:Y:S01]  /*87d0*/  @P2 STG.E [R12.64], R45 ;  /* 0x0000002d0c002986 */ /* 0x0003e2000c101914 */
[----:B------:R-:W-:Y:S01]  /*87e0*/  LEA.HI.X.SX32 R9, R5, R0, 0x2, P6 ;  /* 0x0000000005097211 */ /* 0x000fe200030f16ff */
[C---:B------:R-:W-:Y:S01]  /*87f0*/  IMAD R5, R36.reuse, 0x2, R25 ;  /* 0x0000000224057824 */ /* 0x040fe200078e0219 */
[----:B---3--:R-:W-:Y:S02]  /*8800*/  LEA R20, P6, R25, R2, 0x2 ;  /* 0x0000000219147211 */ /* 0x008fe400078c10ff */
[----:B------:R-:W-:Y:S01]  /*8810*/  ISETP.LT.AND P2, PT, R113, c[0x0][0x17c], !P0 ;  /* 0x00005f0071007a0c */ /* 0x000fe20004741270 */
[----:B------:R2:W-:Y:S01]  /*8820*/  @P1 STG.E [R8.64], R41 ;  /* 0x0000002908001986 */ /* 0x0005e2000c101914 */
[----:B------:R-:W-:Y:S01]  /*8830*/  LEA.HI.X.SX32 R21, R25, R0, 0x2, P6 ;  /* 0x0000000019157211 */ /* 0x000fe200030f16ff */
[----:B------:R-:W-:Y:S01]  /*8840*/  IMAD R25, R36, 0x2, R5 ;  /* 0x0000000224197824 */ /* 0x000fe200078e0205 */
[----:B----4-:R-:W-:-:S02]  /*8850*/  LEA R16, P6, R5, R2, 0x2 ;  /* 0x0000000205107211 */ /* 0x010fc400078c10ff */
[----:B------:R-:W-:Y:S01]  /*8860*/  ISETP.LT.AND P1, PT, R112, c[0x0][0x17c], !P0 ;  /* 0x00005f0070007a0c */ /* 0x000fe20004721270 */
[----:B------:R3:W-:Y:S01]  /*8870*/  @P5 STG.E [R20.64], R53 ;  /* 0x0000003514005986 */ /* 0x0007e2000c101914 */
[----:B------:R-:W-:Y:S01]  /*8880*/  LEA.HI.X.SX32 R17, R5, R0, 0x2, P6 ;  /* 0x0000000005117211 */ /* 0x000fe200030f16ff */
[C---:B------:R-:W-:Y:S01]  /*8890*/  IMAD R5, R36.reuse, 0x2, R25 ;  /* 0x0000000224057824 */ /* 0x040fe200078e0219 */
[----:B-1----:R-:W-:Y:S02]  /*88a0*/  LEA R12, P6, R25, R2, 0x2 ;  /* 0x00000002190c7211 */ /* 0x002fe400078c10ff */
[----:B------:R-:W-:Y:S01]  /*88b0*/  ISETP.LT.AND P5, PT, R111, c[0x0][0x17c], !P0 ;  /* 0x00005f006f007a0c */ /* 0x000fe200047a1270 */
[----:B------:R1:W-:Y:S01]  /*88c0*/  @P4 STG.E [R16.64], R61 ;  /* 0x0000003d10004986 */ /* 0x0003e2000c101914 */
[----:B------:R-:W-:Y:S01]  /*88d0*/  LEA.HI.X.SX32 R13, R25, R0, 0x2, P6 ;  /* 0x00000000190d7211 */ /* 0x000fe200030f16ff */
[----:B------:R-:W-:Y:S01]  /*88e0*/  IMAD R25, R36, 0x2, R5 ;  /* 0x0000000224197824 */ /* 0x000fe200078e0205 */
[----:B--2---:R-:W-:-:S02]  /*88f0*/  LEA R8, P6, R5, R2, 0x2 ;  /* 0x0000000205087211 */ /* 0x004fc400078c10ff */
        /* <DEDUP_REMOVED lines=9> */
[----:B-1----:R-:W-:-:S02]  /*8990*/  LEA R16, P6, R5, R2, 0x2 ;  /* 0x0000000205107211 */ /* 0x002fc400078c10ff */
[----:B------:R-:W-:Y:S01]  /*89a0*/  ISETP.LT.AND P2, PT, R108, c[0x0][0x17c], !P0 ;  /* 0x00005f006c007a0c */ /* 0x000fe20004741270 */
[----:B------:R1:W-:Y:S01]  /*89b0*/  @P1 STG.E [R20.64], R6 ;  /* 0x0000000614001986 */ /* 0x0003e2000c101914 */
[----:B------:R-:W-:Y:S01]  /*89c0*/  LEA.HI.X.SX32 R17, R5, R0, 0x2, P6 ;  /* 0x0000000005117211 */ /* 0x000fe200030f16ff */
[C---:B------:R-:W-:Y:S01]  /*89d0*/  IMAD R5, R36.reuse, 0x2, R25 ;  /* 0x0000000224057824 */ /* 0x040fe200078e0219 */
[----:B--2---:R-:W-:Y:S02]  /*89e0*/  LEA R12, P6, R25, R2, 0x2 ;  /* 0x00000002190c7211 */ /* 0x004fe400078c10ff */
[----:B------:R-:W-:Y:S01]  /*89f0*/  ISETP.LT.AND P1, PT, R107, c[0x0][0x17c], !P0 ;  /* 0x00005f006b007a0c */ /* 0x000fe20004721270 */
[----:B------:R2:W-:Y:S01]  /*8a00*/  @P5 STG.E [R16.64], R34 ;  /* 0x0000002210005986 */ /* 0x0005e2000c101914 */
[----:B------:R-:W-:Y:S01]  /*8a10*/  LEA.HI.X.SX32 R13, R25, R0, 0x2, P6 ;  /* 0x00000000190d7211 */ /* 0x000fe200030f16ff */
[----:B------:R-:W-:Y:S01]  /*8a20*/  IMAD R25, R36, 0x2, R5 ;  /* 0x0000000224197824 */ /* 0x000fe200078e0205 */
[----:B---3--:R-:W-:-:S02]  /*8a30*/  LEA R8, P6, R5, R2, 0x2 ;  /* 0x0000000205087211 */ /* 0x008fc400078c10ff */
        /* <DEDUP_REMOVED lines=43> */
[----:B------:R-:W-:Y:S01]  /*8cf0*/  IMAD R5, R36, 0x2, R25 ;  /* 0x0000000224057824 */ /* 0x000fe200078e0219 */
[C---:B---3--:R-:W-:Y:S02]  /*8d00*/  LEA R20, P6, R25.reuse, R2, 0x2 ;  /* 0x0000000219147211 */ /* 0x048fe400078c10ff */
        /* <DEDUP_REMOVED lines=8> */
[----:B------:R-:W-:Y:S01]  /*8d90*/  IMAD R5, R36, 0x2, R25 ;  /* 0x0000000224057824 */ /* 0x000fe200078e0219 */
[C---:B--2---:R-:W-:Y:S02]  /*8da0*/  LEA R12, P6, R25.reuse, R2, 0x2 ;  /* 0x00000002190c7211 */ /* 0x044fe400078c10ff */
        /* <DEDUP_REMOVED lines=8> */
[----:B------:R-:W-:Y:S01]  /*8e30*/  IMAD R5, R36, 0x2, R25 ;  /* 0x0000000224057824 */ /* 0x000fe200078e0219 */
[C---:B-1----:R-:W-:Y:S02]  /*8e40*/  LEA R20, P6, R25.reuse, R2, 0x2 ;  /* 0x0000000219147211 */ /* 0x042fe400078c10ff */
        /* <DEDUP_REMOVED lines=19> */
[C---:B------:R-:W-:Y:S02]  /*8f80*/  LEA R6, P6, R25.reuse, R2, 0x2 ;  /* 0x0000000219067211 */ /* 0x040fe400078c10ff */
[----:B------:R-:W-:Y:S01]  /*8f90*/  ISETP.LT.AND P3, PT, R72, c[0x0][0x17c], !P0 ;  /* 0x00005f0048007a0c */ /* 0x000fe20004761270 */
[----:B--2---:R-:W-:Y:S01]  /*8fa0*/  IMAD R21, R36, 0x2, R5 ;  /* 0x0000000224157824 */ /* 0x004fe200078e0205 */
[----:B------:R-:W-:Y:S01]  /*8fb0*/  LEA.HI.X.SX32 R7, R25, R0, 0x2, P6 ;  /* 0x0000000019077211 */ /* 0x000fe200030f16ff */
[----:B------:R2:W-:Y:S01]  /*8fc0*/  @P2 STG.E [R8.64], R27 ;  /* 0x0000001b08002986 */ /* 0x0005e2000c101914 */
        /* <DEDUP_REMOVED lines=17> */
[----:B-1----:R-:W-:Y:S01]  /*90e0*/  IMAD R19, R36, 0x2, R5 ;  /* 0x0000000224137824 */ /* 0x002fe200078e0205 */
[----:B------:R-:W-:Y:S01]  /*90f0*/  LEA.HI.X.SX32 R7, R21, R0, 0x2, P6 ;  /* 0x0000000015077211 */ /* 0x000fe200030f16ff */
[----:B------:R1:W-:Y:S01]  /*9100*/  @P3 STG.E [R8.64], R11 ;  /* 0x0000000b08003986 */ /* 0x0003e2000c101914 */
[----:B------:R-:W-:-:S02]  /*9110*/  LEA R16, P6, R5, R2, 0x2 ;  /* 0x0000000205107211 */ /* 0x000fc400078c10ff */
[----:B------:R-:W-:Y:S01]  /*9120*/  ISETP.LT.AND P3, PT, R3, c[0x0][0x17c], !P0 ;  /* 0x00005f0003007a0c */ /* 0x000fe20004761270 */
[----:B------:R-:W-:Y:S01]  /*9130*/  IMAD R3, R36, 0x2, R19 ;  /* 0x0000000224037824 */ /* 0x000fe200078e0213 */
[----:B------:R-:W-:Y:S01]  /*9140*/  LEA.HI.X.SX32 R17, R5, R0, 0x2, P6 ;  /* 0x0000000005117211 */ /* 0x000fe200030f16ff */
[----:B------:R3:W-:Y:S01]  /*9150*/  @P2 STG.E [R6.64], R39 ;  /* 0x0000002706002986 */ /* 0x0007e2000c101914 */
[----:B------:R-:W-:Y:S01]  /*9160*/  ISETP.LT.AND P2, PT, R4, c[0x0][0x17c], !P0 ;  /* 0x00005f0004007a0c */ /* 0x000fe20004741270 */
[C---:B--2---:R-:W-:Y:S01]  /*9170*/  IMAD R13, R36.reuse, 0x2, R3 ;  /* 0x00000002240d7824 */ /* 0x044fe200078e0203 */
[-C--:B------:R-:W-:Y:S01]  /*9180*/  LEA R4, P6, R19, R2.reuse, 0x2 ;  /* 0x0000000213047211 */ /* 0x080fe200078c10ff */
[----:B------:R2:W-:Y:S02]  /*9190*/  @P1 STG.E [R16.64], R51 ;  /* 0x0000003310001986 */ /* 0x0005e4000c101914 */
[----:B------:R-:W-:Y:S01]  /*91a0*/  IMAD R15, R36, 0x2, R13 ;  /* 0x00000002240f7824 */ /* 0x000fe200078e020d */
[----:B-1----:R-:W-:-:S02]  /*91b0*/  LEA R8, P1, R3, R2, 0x2 ;  /* 0x0000000203087211 */ /* 0x002fc400078210ff */
[-C--:B------:R-:W-:Y:S01]  /*91c0*/  LEA.HI.X.SX32 R5, R19, R0.reuse, 0x2, P6 ;  /* 0x0000000013057211 */ /* 0x080fe200030f16ff */
[C---:B------:R-:W-:Y:S01]  /*91d0*/  IMAD R19, R36.reuse, 0x2, R15 ;  /* 0x0000000224137824 */ /* 0x040fe200078e020f */
[----:B------:R-:W-:Y:S02]  /*91e0*/  LEA.HI.X.SX32 R9, R3, R0, 0x2, P1 ;  /* 0x0000000003097211 */ /* 0x000fe400008f16ff */
[-C--:B---3--:R-:W-:Y:S01]  /*91f0*/  LEA R6, P1, R15, R2.reuse, 0x2 ;  /* 0x000000020f067211 */ /* 0x088fe200078210ff */
[----:B------:R-:W-:Y:S01]  /*9200*/  IMAD R3, R36, 0x2, R19 ;  /* 0x0000000224037824 */ /* 0x000fe200078e0213 */
[----:B------:R-:W-:Y:S01]  /*9210*/  LEA R10, P6, R13, R2, 0x2 ;  /* 0x000000020d0a7211 */ /* 0x000fe200078c10ff */
[----:B------:R2:W-:Y:S01]  /*9220*/  @P5 STG.E [R4.64], R47 ;  /* 0x0000002f04005986 */ /* 0x0005e2000c101914 */
[----:B------:R-:W-:Y:S02]  /*9230*/  LEA.HI.X.SX32 R7, R15, R0, 0x2, P1 ;  /* 0x000000000f077211 */ /* 0x000fe400008f16ff */
[----:B------:R-:W-:Y:S01]  /*9240*/  ISETP.LT.AND P1, PT, R92, c[0x0][0x17c], !P0 ;  /* 0x00005f005c007a0c */ /* 0x000fe20004721270 */
[----:B------:R2:W-:Y:S01]  /*9250*/  @P4 STG.E [R8.64], R43 ;  /* 0x0000002b08004986 */ /* 0x0005e2000c101914 */
[----:B------:R-:W-:-:S02]  /*9260*/  ISETP.LT.AND P0, PT, R201, c[0x0][0x17c], !P0 ;  /* 0x00005f00c9007a0c */ /* 0x000fc40004701270 */
[----:B------:R-:W-:Y:S02]  /*9270*/  LEA.HI.X.SX32 R11, R13, R0, 0x2, P6 ;  /* 0x000000000d0b7211 */ /* 0x000fe400030f16ff */
[----:B------:R-:W-:-:S03]  /*9280*/  LEA R12, P6, R19, R2, 0x2 ;  /* 0x00000002130c7211 */ /* 0x000fc600078c10ff */
[----:B------:R2:W-:Y:S01]  /*9290*/  @P3 STG.E [R10.64], R55 ;  /* 0x000000370a003986 */ /* 0x0005e2000c101914 */
[----:B------:R-:W-:Y:S02]  /*92a0*/  LEA.HI.X.SX32 R13, R19, R0, 0x2, P6 ;  /* 0x00000000130d7211 */ /* 0x000fe400030f16ff */
[C---:B------:R-:W-:Y:S01]  /*92b0*/  LEA R2, P6, R3.reuse, R2, 0x2 ;  /* 0x0000000203027211 */ /* 0x040fe200078c10ff */
[----:B------:R2:W-:Y:S03]  /*92c0*/  @P2 STG.E [R6.64], R63 ;  /* 0x0000003f06002986 */ /* 0x0005e6000c101914 */
[----:B------:R-:W-:Y:S01]  /*92d0*/  LEA.HI.X.SX32 R3, R3, R0, 0x2, P6 ;  /* 0x0000000003037211 */ /* 0x000fe200030f16ff */
[----:B------:R2:W-:Y:S01]  /*92e0*/  @P1 STG.E [R12.64], R59 ;  /* 0x0000003b0c001986 */ /* 0x0005e2000c101914 */
[----:B------:R-:W-:Y:S07]  /*92f0*/  @!P0 EXIT ;  /* 0x000000000000894d */ /* 0x000fee0003800000 */
[----:B------:R-:W-:Y:S01]  /*9300*/  STG.E [R2.64], R67 ;  /* 0x0000004302007986 */ /* 0x000fe2000c101914 */
[----:B------:R-:W-:Y:S05]  /*9310*/  EXIT ;  /* 0x000000000000794d */ /* 0x000fea0003800000 */
.L_x_2:
[----:B------:R-:W-:-:S00]  /*9320*/  BRA `(.L_x_2) ;  /* 0xfffffff000007947 */ /* 0x000fc0000383ffff */
[----:B------:R-:W-:-:S00]  /*9330*/  NOP ;  /* 0x0000000000007918 */ /* 0x000fc00000000000 */
        /* <DEDUP_REMOVED lines=12> */
.L_x_3:


//--------------------- .nv.shared.matmul_kernel  --------------------------
	.section	.nv.shared.matmul_kernel,"aw",@nobits
	.sectionflags	@""
	.align	16
